	.target	sm_90a

	.elftype	@"ET_EXEC"


//--------------------- .note.nv.tkinfo           --------------------------
	.section	.note.nv.tkinfo,"",@"SHT_NOTE"
	.sectionflags	@"SHF_NOTE_NV_TKINFO"
	.tkinfo
        /*0018*/ 	.word	0x00000002
        /*0030*/ 	.string	""
        /*0030*/ 	.string	"ptxas"
        /*0030*/ 	.string	"Cuda compilation tools, release 13.0, V13.0.88"
        /*0030*/ 	.string	"Build cuda_13.0.r13.0/compiler.36424714_0"
        /*0030*/ 	.string	"-arch sm_90a -m 64 "



//--------------------- .note.nv.cuinfo           --------------------------
	.section	.note.nv.cuinfo,"",@"SHT_NOTE"
	.sectionflags	@"SHF_NOTE_NV_CUINFO"
        /*0018*/ 	.short	0x0002
        /*001a*/ 	.short	0x005a
        /*001c*/ 	.short	0x0082
	.zero		2


//--------------------- .nv.info                  --------------------------
	.section	.nv.info,"",@"SHT_CUDA_INFO"
	.align	4


	//----- nvinfo : EIATTR_REGCOUNT
	.align		4
        /*0000*/ 	.byte	0x04, 0x2f
        /*0002*/ 	.short	(.L_15 - .L_14)
	.align		4
.L_14:
        /*0004*/ 	.word	index@(_ZN7cutlass13device_kernelINS_4gemm6kernel13GemmUniversalIN4cute5tupleIJiiiiEEENS1_10collective13CollectiveMmaINS1_34MainloopSm90TmaGmmaWarpSpecializedILi6ENS5_IJNS4_1CILi1EEESB_SB_EEENS1_35KernelTmaWarpSpecializedCooperativeEEENS5_IJNSA_ILi512EEENSA_ILi48EEENSA_ILi32EEEEEENS_6half_tENS5_IJlSB_lEEESJ_SK_NS4_8TiledMMAINS4_8MMA_AtomIJNS4_4SM904GMMA25MMA_64x16x16_F32F16F16_SSILNSO_5MajorE0ELSQ_0ELNSO_7ScaleInE1ELSR_1EEEEEENS4_6LayoutINS5_IJNSA_ILi2EEESB_SB_EEENS5_IJSB_NSA_ILi0EEESX_EEEEENS5_IJNS4_10UnderscoreES10_S10_EEEEENS4_13SM90_TMA_LOADENS4_14ComposedLayoutINS4_7SwizzleILi2ELi4ELi3EEENS4_18smem_ptr_flag_bitsILi16EEENSU_INS5_IJNSA_ILi8EEESH_EEENS5_IJSH_SB_EEEEEEEvNS4_8identityES13_S1D_vS1E_EENS_8epilogue10collective6detail29Sm90TmaWarpSpecializedAdapterINS1H_15DefaultEpilogueISJ_SK_SK_NS1G_6thread17LinearCombinationISJ_Li1EffLNS1L_9ScaleType4KindE0ELNS_15FloatRoundStyleE2ESJ_EENS1_15EpilogueDefaultEEEEEvvEEEEvNT_6ParamsE)
        /*0008*/ 	.word	0x000000a8


	//----- nvinfo : EIATTR_FRAME_SIZE
	.align		4
.L_15:
        /*000c*/ 	.byte	0x04, 0x11
        /*000e*/ 	.short	(.L_17 - .L_16)
	.align		4
.L_16:
        /*0010*/ 	.word	index@(_ZN7cutlass13device_kernelINS_4gemm6kernel13GemmUniversalIN4cute5tupleIJiiiiEEENS1_10collective13CollectiveMmaINS1_34MainloopSm90TmaGmmaWarpSpecializedILi6ENS5_IJNS4_1CILi1EEESB_SB_EEENS1_35KernelTmaWarpSpecializedCooperativeEEENS5_IJNSA_ILi512EEENSA_ILi48EEENSA_ILi32EEEEEENS_6half_tENS5_IJlSB_lEEESJ_SK_NS4_8TiledMMAINS4_8MMA_AtomIJNS4_4SM904GMMA25MMA_64x16x16_F32F16F16_SSILNSO_5MajorE0ELSQ_0ELNSO_7ScaleInE1ELSR_1EEEEEENS4_6LayoutINS5_IJNSA_ILi2EEESB_SB_EEENS5_IJSB_NSA_ILi0EEESX_EEEEENS5_IJNS4_10UnderscoreES10_S10_EEEEENS4_13SM90_TMA_LOADENS4_14ComposedLayoutINS4_7SwizzleILi2ELi4ELi3EEENS4_18smem_ptr_flag_bitsILi16EEENSU_INS5_IJNSA_ILi8EEESH_EEENS5_IJSH_SB_EEEEEEEvNS4_8identityES13_S1D_vS1E_EENS_8epilogue10collective6detail29Sm90TmaWarpSpecializedAdapterINS1H_15DefaultEpilogueISJ_SK_SK_NS1G_6thread17LinearCombinationISJ_Li1EffLNS1L_9ScaleType4KindE0ELNS_15FloatRoundStyleE2ESJ_EENS1_15EpilogueDefaultEEEEEvvEEEEvNT_6ParamsE)
        /*0014*/ 	.word	0x00000000


	//----- nvinfo : EIATTR_MIN_STACK_SIZE
	.align		4
.L_17:
        /*0018*/ 	.byte	0x04, 0x12
        /*001a*/ 	.short	(.L_19 - .L_18)
	.align		4
.L_18:
        /*001c*/ 	.word	index@(_ZN7cutlass13device_kernelINS_4gemm6kernel13GemmUniversalIN4cute5tupleIJiiiiEEENS1_10collective13CollectiveMmaINS1_34MainloopSm90TmaGmmaWarpSpecializedILi6ENS5_IJNS4_1CILi1EEESB_SB_EEENS1_35KernelTmaWarpSpecializedCooperativeEEENS5_IJNSA_ILi512EEENSA_ILi48EEENSA_ILi32EEEEEENS_6half_tENS5_IJlSB_lEEESJ_SK_NS4_8TiledMMAINS4_8MMA_AtomIJNS4_4SM904GMMA25MMA_64x16x16_F32F16F16_SSILNSO_5MajorE0ELSQ_0ELNSO_7ScaleInE1ELSR_1EEEEEENS4_6LayoutINS5_IJNSA_ILi2EEESB_SB_EEENS5_IJSB_NSA_ILi0EEESX_EEEEENS5_IJNS4_10UnderscoreES10_S10_EEEEENS4_13SM90_TMA_LOADENS4_14ComposedLayoutINS4_7SwizzleILi2ELi4ELi3EEENS4_18smem_ptr_flag_bitsILi16EEENSU_INS5_IJNSA_ILi8EEESH_EEENS5_IJSH_SB_EEEEEEEvNS4_8identityES13_S1D_vS1E_EENS_8epilogue10collective6detail29Sm90TmaWarpSpecializedAdapterINS1H_15DefaultEpilogueISJ_SK_SK_NS1G_6thread17LinearCombinationISJ_Li1EffLNS1L_9ScaleType4KindE0ELNS_15FloatRoundStyleE2ESJ_EENS1_15EpilogueDefaultEEEEEvvEEEEvNT_6ParamsE)
        /*0020*/ 	.word	0x00000000
.L_19:


//--------------------- .nv.compat                --------------------------
	.section	.nv.compat,"",@"SHT_CUDA_COMPAT_INFO"
	.align	4
        /*0000*/ 	.byte	0x02, 0x09, 0x01, 0x00, 0x02, 0x02, 0x04, 0x00, 0x02, 0x05, 0x05, 0x00, 0x03, 0x07, 0x01, 0x01
        /*0010*/ 	.byte	0x02, 0x03, 0x01, 0x00, 0x02, 0x06, 0x01, 0x00, 0x04, 0x0b, 0x08, 0x00, 0x00, 0x00, 0x00, 0x00
        /*0020*/ 	.byte	0x00, 0x00, 0x00, 0x00


//--------------------- .nv.info._ZN7cutlass13device_kernelINS_4gemm6kernel13GemmUniversalIN4cute5tupleIJiiiiEEENS1_10collective13CollectiveMmaINS1_34MainloopSm90TmaGmmaWarpSpecializedILi6ENS5_IJNS4_1CILi1EEESB_SB_EEENS1_35KernelTmaWarpSpecializedCooperativeEEENS5_IJNSA_ILi512EEENSA_ILi48EEENSA_ILi32EEEEEENS_6half_tENS5_IJlSB_lEEESJ_SK_NS4_8TiledMMAINS4_8MMA_AtomIJNS4_4SM904GMMA25MMA_64x16x16_F32F16F16_SSILNSO_5MajorE0ELSQ_0ELNSO_7ScaleInE1ELSR_1EEEEEENS4_6LayoutINS5_IJNSA_ILi2EEESB_SB_EEENS5_IJSB_NSA_ILi0EEESX_EEEEENS5_IJNS4_10UnderscoreES10_S10_EEEEENS4_13SM90_TMA_LOADENS4_14ComposedLayoutINS4_7SwizzleILi2ELi4ELi3EEENS4_18smem_ptr_flag_bitsILi16EEENSU_INS5_IJNSA_ILi8EEESH_EEENS5_IJSH_SB_EEEEEEEvNS4_8identityES13_S1D_vS1E_EENS_8epilogue10collective6detail29Sm90TmaWarpSpecializedAdapterINS1H_15DefaultEpilogueISJ_SK_SK_NS1G_6thread17LinearCombinationISJ_Li1EffLNS1L_9ScaleType4KindE0ELNS_15FloatRoundStyleE2ESJ_EENS1_15EpilogueDefaultEEEEEvvEEEEvNT_6ParamsE --------------------------
	.section	.nv.info._ZN7cutlass13device_kernelINS_4gemm6kernel13GemmUniversalIN4cute5tupleIJiiiiEEENS1_10collective13CollectiveMmaINS1_34MainloopSm90TmaGmmaWarpSpecializedILi6ENS5_IJNS4_1CILi1EEESB_SB_EEENS1_35KernelTmaWarpSpecializedCooperativeEEENS5_IJNSA_ILi512EEENSA_ILi48EEENSA_ILi32EEEEEENS_6half_tENS5_IJlSB_lEEESJ_SK_NS4_8TiledMMAINS4_8MMA_AtomIJNS4_4SM904GMMA25MMA_64x16x16_F32F16F16_SSILNSO_5MajorE0ELSQ_0ELNSO_7ScaleInE1ELSR_1EEEEEENS4_6LayoutINS5_IJNSA_ILi2EEESB_SB_EEENS5_IJSB_NSA_ILi0EEESX_EEEEENS5_IJNS4_10UnderscoreES10_S10_EEEEENS4_13SM90_TMA_LOADENS4_14ComposedLayoutINS4_7SwizzleILi2ELi4ELi3EEENS4_18smem_ptr_flag_bitsILi16EEENSU_INS5_IJNSA_ILi8EEESH_EEENS5_IJSH_SB_EEEEEEEvNS4_8identityES13_S1D_vS1E_EENS_8epilogue10collective6detail29Sm90TmaWarpSpecializedAdapterINS1H_15DefaultEpilogueISJ_SK_SK_NS1G_6thread17LinearCombinationISJ_Li1EffLNS1L_9ScaleType4KindE0ELNS_15FloatRoundStyleE2ESJ_EENS1_15EpilogueDefaultEEEEEvvEEEEvNT_6ParamsE,"",@"SHT_CUDA_INFO"
	.sectionflags	@""
	.align	4


	//----- nvinfo : EIATTR_CUDA_API_VERSION
	.align		4
        /*0000*/ 	.byte	0x04, 0x37
        /*0002*/ 	.short	(.L_21 - .L_20)
.L_20:
        /*0004*/ 	.word	0x00000082


	//----- nvinfo : EIATTR_KPARAM_INFO
	.align		4
.L_21:
        /*0008*/ 	.byte	0x04, 0x17
        /*000a*/ 	.short	(.L_23 - .L_22)
.L_22:
        /*000c*/ 	.word	0x00000000
        /*0010*/ 	.short	0x0000
        /*0012*/ 	.short	0x0070
        /*0014*/ 	.byte	0x00, 0xf0, 0x01, 0x10


	//----- nvinfo : EIATTR_SPARSE_MMA_MASK
	.align		4
.L_23:
        /*0018*/ 	.byte	0x03, 0x50
        /*001a*/ 	.short	0x0000


	//----- nvinfo : EIATTR_MAXREG_COUNT
	.align		4
        /*001c*/ 	.byte	0x03, 0x1b
        /*001e*/ 	.short	0x00a8


	//----- nvinfo : EIATTR_NUM_BARRIERS
	.align		4
        /*0020*/ 	.byte	0x02, 0x4c
        /*0022*/ 	.byte	0x01
	.zero		1


	//----- nvinfo : EIATTR_EXTERNS
	.align		4
        /*0024*/ 	.byte	0x04, 0x0f
        /*0026*/ 	.short	(.L_25 - .L_24)


	//   ....[0]....
	.align		4
.L_24:
        /*0028*/ 	.word	index@(__assertfail)


	//----- nvinfo : EIATTR_MERCURY_ISA_VERSION
	.align		4
.L_25:
        /*002c*/ 	.byte	0x03, 0x5f
        /*002e*/ 	.short	0x0101


	//----- nvinfo : EIATTR_INT_WARP_WIDE_INSTR_OFFSETS
	.align		4
        /*0030*/ 	.byte	0x04, 0x31
        /*0032*/ 	.short	(.L_27 - .L_26)


	//   ....[0]....
.L_26:
        /*0034*/ 	.word	0x000003f0


	//   ....[1]....
        /*0038*/ 	.word	0x00000420


	//   ....[2]....
        /*003c*/ 	.word	0x00000500


	//----- nvinfo : EIATTR_COOP_GROUP_MASK_REGIDS
	.align		4
.L_27:
        /*0040*/ 	.byte	0x04, 0x29
        /*0042*/ 	.short	(.L_29 - .L_28)


	//   ....[0]....
.L_28:
        /*0044*/ 	.word	0xffffffff


	//   ....[1]....
        /*0048*/ 	.word	0xffffffff


	//   ....[2]....
        /*004c*/ 	.word	0xffffffff


	//   ....[3]....
        /*0050*/ 	.word	0xffffffff


	//   ....[4]....
        /*0054*/ 	.word	0xffffffff


	//----- nvinfo : EIATTR_COOP_GROUP_INSTR_OFFSETS
	.align		4
.L_29:
        /*0058*/ 	.byte	0x04, 0x28
        /*005a*/ 	.short	(.L_31 - .L_30)


	//   ....[0]....
.L_30:
        /*005c*/ 	.word	0x00000060


	//   ....[1]....
        /*0060*/ 	.word	0x00000070


	//   ....[2]....
        /*0064*/ 	.word	0x00000130


	//   ....[3]....
        /*0068*/ 	.word	0x00000300


	//   ....[4]....
        /*006c*/ 	.word	0x00000fb0


	//----- nvinfo : EIATTR_REG_RECONFIG
	.align		4
.L_31:
        /*0070*/ 	.byte	0x01, 0x54
	.zero		2


	//----- nvinfo : EIATTR_SYSCALL_OFFSETS
	.align		4
        /*0074*/ 	.byte	0x04, 0x46
        /*0076*/ 	.short	(.L_33 - .L_32)


	//   ....[0]....
.L_32:
        /*0078*/ 	.word	0x00001170


	//----- nvinfo : EIATTR_MBARRIER_INSTR_OFFSETS
	.align		4
.L_33:
        /*007c*/ 	.byte	0x04, 0x39
        /*007e*/ 	.short	(.L_35 - .L_34)


	//   ....[0]....
.L_34:
        /*0080*/ 	.word	0x00000230
        /*0084*/ 	.word	0x000000ff
        /*0088*/ 	.word	0x00000000
        /*008c*/ 	.short	0x0100
        /*008e*/ 	.byte	0x08
	.zero		1


	//   ....[1]....
        /*0090*/ 	.word	0x00000240
        /*0094*/ 	.word	0x000000ff
        /*0098*/ 	.word	0x00000030
        /*009c*/ 	.short	0x0100
        /*009e*/ 	.byte	0x08
	.zero		1


	//   ....[2]....
        /*00a0*/ 	.word	0x00000250
        /*00a4*/ 	.word	0x000000ff
        /*00a8*/ 	.word	0x00000008
        /*00ac*/ 	.short	0x0100
        /*00ae*/ 	.byte	0x08
	.zero		1


	//   ....[3]....
        /*00b0*/ 	.word	0x00000260
        /*00b4*/ 	.word	0x000000ff
        /*00b8*/ 	.word	0x00000038
        /*00bc*/ 	.short	0x0100
        /*00be*/ 	.byte	0x08
	.zero		1


	//   ....[4]....
        /*00c0*/ 	.word	0x00000270
        /*00c4*/ 	.word	0x000000ff
        /*00c8*/ 	.word	0x00000010
        /*00cc*/ 	.short	0x0100
        /*00ce*/ 	.byte	0x08
	.zero		1


	//   ....[5]....
        /*00d0*/ 	.word	0x00000280
        /*00d4*/ 	.word	0x000000ff
        /*00d8*/ 	.word	0x00000040
        /*00dc*/ 	.short	0x0100
        /*00de*/ 	.byte	0x08
	.zero		1


	//   ....[6]....
        /*00e0*/ 	.word	0x00000290
        /*00e4*/ 	.word	0x000000ff
        /*00e8*/ 	.word	0x00000018
        /*00ec*/ 	.short	0x0100
        /*00ee*/ 	.byte	0x08
	.zero		1


	//   ....[7]....
        /*00f0*/ 	.word	0x000002a0
        /*00f4*/ 	.word	0x000000ff
        /*00f8*/ 	.word	0x00000048
        /*00fc*/ 	.short	0x0100
        /*00fe*/ 	.byte	0x08
	.zero		1


	//   ....[8]....
        /*0100*/ 	.word	0x000002b0
        /*0104*/ 	.word	0x000000ff
        /*0108*/ 	.word	0x00000020
        /*010c*/ 	.short	0x0100
        /*010e*/ 	.byte	0x08
	.zero		1


	//   ....[9]....
        /*0110*/ 	.word	0x000002c0
        /*0114*/ 	.word	0x000000ff
        /*0118*/ 	.word	0x00000050
        /*011c*/ 	.short	0x0100
        /*011e*/ 	.byte	0x08
	.zero		1


	//   ....[10]....
        /*0120*/ 	.word	0x000002d0
        /*0124*/ 	.word	0x000000ff
        /*0128*/ 	.word	0x00000028
        /*012c*/ 	.short	0x0100
        /*012e*/ 	.byte	0x08
	.zero		1


	//   ....[11]....
        /*0130*/ 	.word	0x000002e0
        /*0134*/ 	.word	0x000000ff
        /*0138*/ 	.word	0x00000058
        /*013c*/ 	.short	0x0100
        /*013e*/ 	.byte	0x08
	.zero		1


	//   ....[12]....
        /*0140*/ 	.word	0x00000570
        /*0144*/ 	.word	0x000000ff
        /*0148*/ 	.word	0x00000070
        /*014c*/ 	.short	0x0100
        /*014e*/ 	.byte	0x06
	.zero		1


	//   ....[13]....
        /*0150*/ 	.word	0x000005d0
        /*0154*/ 	.word	0x000000ff
        /*0158*/ 	.word	0x00000078
        /*015c*/ 	.short	0x0100
        /*015e*/ 	.byte	0x06
	.zero		1


	//   ....[14]....
        /*0160*/ 	.word	0x000011f0
        /*0164*/ 	.word	0x00000003
        /*0168*/ 	.word	0x00000000
        /*016c*/ 	.short	0x010a
        /*016e*/ 	.byte	0x3f
	.zero		1


	//   ....[15]....
        /*0170*/ 	.word	0x00001230
        /*0174*/ 	.word	0x00000003
        /*0178*/ 	.word	0x00000000
        /*017c*/ 	.short	0x010a
        /*017e*/ 	.byte	0x3f
	.zero		1


	//   ....[16]....
        /*0180*/ 	.word	0x00001ca0
        /*0184*/ 	.word	0x000000ff
        /*0188*/ 	.word	0x00000000
        /*018c*/ 	.short	0x010a
        /*018e*/ 	.byte	0x08
	.zero		1


	//   ....[17]....
        /*0190*/ 	.word	0x00001ce0
        /*0194*/ 	.word	0x000000ff
        /*0198*/ 	.word	0x00000000
        /*019c*/ 	.short	0x010a
        /*019e*/ 	.byte	0x08
	.zero		1


	//   ....[18]....
        /*01a0*/ 	.word	0x00002630
        /*01a4*/ 	.word	0x000000ff
        /*01a8*/ 	.word	0x00000000
        /*01ac*/ 	.short	0x0101
        /*01ae*/ 	.byte	0x08
	.zero		1


	//   ....[19]....
        /*01b0*/ 	.word	0x000027e0
        /*01b4*/ 	.word	0x00000000
        /*01b8*/ 	.word	0x00000000
        /*01bc*/ 	.short	0x0101
        /*01be*/ 	.byte	0x3f
	.zero		1


	//   ....[20]....
        /*01c0*/ 	.word	0x00009f70
        /*01c4*/ 	.word	0x0000000e
        /*01c8*/ 	.word	0x00000030
        /*01cc*/ 	.short	0x010a
        /*01ce*/ 	.byte	0x3f
	.zero		1


	//   ....[21]....
        /*01d0*/ 	.word	0x0000a2f0
        /*01d4*/ 	.word	0x00000006
        /*01d8*/ 	.word	0x00000078
        /*01dc*/ 	.short	0x0101
        /*01de*/ 	.byte	0x3f
	.zero		1


	//   ....[22]....
        /*01e0*/ 	.word	0x0000aa20
        /*01e4*/ 	.word	0x00000007
        /*01e8*/ 	.word	0x00000000
        /*01ec*/ 	.short	0x010a
        /*01ee*/ 	.byte	0x3f
	.zero		1


	//   ....[23]....
        /*01f0*/ 	.word	0x0000aaa0
        /*01f4*/ 	.word	0x00000009
        /*01f8*/ 	.word	0x00000000
        /*01fc*/ 	.short	0x010a
        /*01fe*/ 	.byte	0x3f
	.zero		1


	//   ....[24]....
        /*0200*/ 	.word	0x0000ab30
        /*0204*/ 	.word	0x00000006
        /*0208*/ 	.word	0x00000000
        /*020c*/ 	.short	0x010a
        /*020e*/ 	.byte	0x3f
	.zero		1


	//   ....[25]....
        /*0210*/ 	.word	0x0000abc0
        /*0214*/ 	.word	0x00000009
        /*0218*/ 	.word	0x00000000
        /*021c*/ 	.short	0x010a
        /*021e*/ 	.byte	0x3f
	.zero		1


	//   ....[26]....
        /*0220*/ 	.word	0x0000ac50
        /*0224*/ 	.word	0x00000006
        /*0228*/ 	.word	0x00000000
        /*022c*/ 	.short	0x010a
        /*022e*/ 	.byte	0x3f
	.zero		1


	//   ....[27]....
        /*0230*/ 	.word	0x0000ace0
        /*0234*/ 	.word	0x00000003
        /*0238*/ 	.word	0x00000000
        /*023c*/ 	.short	0x010a
        /*023e*/ 	.byte	0x3f
	.zero		1


	//   ....[28]....
        /*0240*/ 	.word	0x0000ad40
        /*0244*/ 	.word	0x00000003
        /*0248*/ 	.word	0x00000000
        /*024c*/ 	.short	0x010a
        /*024e*/ 	.byte	0x3f
	.zero		1


	//   ....[29]....
        /*0250*/ 	.word	0x0000ada0
        /*0254*/ 	.word	0x00000005
        /*0258*/ 	.word	0x00000000
        /*025c*/ 	.short	0x010a
        /*025e*/ 	.byte	0x3f
	.zero		1


	//   ....[30]....
        /*0260*/ 	.word	0x0000ae70
        /*0264*/ 	.word	0x0000000e
        /*0268*/ 	.word	0x00000030
        /*026c*/ 	.short	0x010a
        /*026e*/ 	.byte	0x3f
	.zero		1


	//   ....[31]....
        /*0270*/ 	.word	0x0000af40
        /*0274*/ 	.word	0x00000007
        /*0278*/ 	.word	0x00000000
        /*027c*/ 	.short	0x010a
        /*027e*/ 	.byte	0x3f
	.zero		1


	//   ....[32]....
        /*0280*/ 	.word	0x0000af90
        /*0284*/ 	.word	0x00000009
        /*0288*/ 	.word	0x00000000
        /*028c*/ 	.short	0x010a
        /*028e*/ 	.byte	0x3f
	.zero		1


	//   ....[33]....
        /*0290*/ 	.word	0x0000afe0
        /*0294*/ 	.word	0x00000006
        /*0298*/ 	.word	0x00000000
        /*029c*/ 	.short	0x010a
        /*029e*/ 	.byte	0x3f
	.zero		1


	//   ....[34]....
        /*02a0*/ 	.word	0x0000b030
        /*02a4*/ 	.word	0x00000009
        /*02a8*/ 	.word	0x00000000
        /*02ac*/ 	.short	0x010a
        /*02ae*/ 	.byte	0x3f
	.zero		1


	//   ....[35]....
        /*02b0*/ 	.word	0x0000b080
        /*02b4*/ 	.word	0x00000006
        /*02b8*/ 	.word	0x00000000
        /*02bc*/ 	.short	0x010a
        /*02be*/ 	.byte	0x3f
	.zero		1


	//----- nvinfo : EIATTR_NUM_MBARRIERS
	.align		4
.L_35:
        /*02c0*/ 	.byte	0x03, 0x38
        /*02c2*/ 	.short	0x000e


	//----- nvinfo : EIATTR_EXIT_INSTR_OFFSETS
	.align		4
        /*02c4*/ 	.byte	0x04, 0x1c
        /*02c6*/ 	.short	(.L_37 - .L_36)


	//   ....[0]....
.L_36:
        /*02c8*/ 	.word	0x00000620


	//   ....[1]....
        /*02cc*/ 	.word	0x00000ee0


	//   ....[2]....
        /*02d0*/ 	.word	0x000095e0


	//   ....[3]....
        /*02d4*/ 	.word	0x00009c10


	//   ....[4]....
        /*02d8*/ 	.word	0x0000ad30


	//----- nvinfo : EIATTR_MAX_THREADS
	.align		4
.L_37:
        /*02dc*/ 	.byte	0x04, 0x05
        /*02de*/ 	.short	(.L_39 - .L_38)
.L_38:
        /*02e0*/ 	.word	0x00000180
        /*02e4*/ 	.word	0x00000001
        /*02e8*/ 	.word	0x00000001


	//----- nvinfo : EIATTR_CRS_STACK_SIZE
	.align		4
.L_39:
        /*02ec*/ 	.byte	0x04, 0x1e
        /*02ee*/ 	.short	(.L_41 - .L_40)
.L_40:
        /*02f0*/ 	.word	0x00000000


	//----- nvinfo : EIATTR_CBANK_PARAM_SIZE
	.align		4
.L_41:
        /*02f4*/ 	.byte	0x03, 0x19
        /*02f6*/ 	.short	0x0470


	//----- nvinfo : EIATTR_PARAM_CBANK
	.align		4
        /*02f8*/ 	.byte	0x04, 0x0a
        /*02fa*/ 	.short	(.L_43 - .L_42)
	.align		4
.L_42:
        /*02fc*/ 	.word	index@(.nv.constant0._ZN7cutlass13device_kernelINS_4gemm6kernel13GemmUniversalIN4cute5tupleIJiiiiEEENS1_10collective13CollectiveMmaINS1_34MainloopSm90TmaGmmaWarpSpecializedILi6ENS5_IJNS4_1CILi1EEESB_SB_EEENS1_35KernelTmaWarpSpecializedCooperativeEEENS5_IJNSA_ILi512EEENSA_ILi48EEENSA_ILi32EEEEEENS_6half_tENS5_IJlSB_lEEESJ_SK_NS4_8TiledMMAINS4_8MMA_AtomIJNS4_4SM904GMMA25MMA_64x16x16_F32F16F16_SSILNSO_5MajorE0ELSQ_0ELNSO_7ScaleInE1ELSR_1EEEEEENS4_6LayoutINS5_IJNSA_ILi2EEESB_SB_EEENS5_IJSB_NSA_ILi0EEESX_EEEEENS5_IJNS4_10UnderscoreES10_S10_EEEEENS4_13SM90_TMA_LOADENS4_14ComposedLayoutINS4_7SwizzleILi2ELi4ELi3EEENS4_18smem_ptr_flag_bitsILi16EEENSU_INS5_IJNSA_ILi8EEESH_EEENS5_IJSH_SB_EEEEEEEvNS4_8identityES13_S1D_vS1E_EENS_8epilogue10collective6detail29Sm90TmaWarpSpecializedAdapterINS1H_15DefaultEpilogueISJ_SK_SK_NS1G_6thread17LinearCombinationISJ_Li1EffLNS1L_9ScaleType4KindE0ELNS_15FloatRoundStyleE2ESJ_EENS1_15EpilogueDefaultEEEEEvvEEEEvNT_6ParamsE)
        /*0300*/ 	.short	0x0210
        /*0302*/ 	.short	0x0470


	//----- nvinfo : EIATTR_SW_WAR
	.align		4
.L_43:
        /*0304*/ 	.byte	0x04, 0x36
        /*0306*/ 	.short	(.L_45 - .L_44)
.L_44:
        /*0308*/ 	.word	0x00000008
.L_45:


//--------------------- .nv.callgraph             --------------------------
	.section	.nv.callgraph,"",@"SHT_CUDA_CALLGRAPH"
	.align	4
	.sectionentsize	8
	.align		4
        /*0000*/ 	.word	0x00000000
	.align		4
        /*0004*/ 	.word	0xffffffff
	.align		4
        /*0008*/ 	.word	index@(_ZN7cutlass13device_kernelINS_4gemm6kernel13GemmUniversalIN4cute5tupleIJiiiiEEENS1_10collective13CollectiveMmaINS1_34MainloopSm90TmaGmmaWarpSpecializedILi6ENS5_IJNS4_1CILi1EEESB_SB_EEENS1_35KernelTmaWarpSpecializedCooperativeEEENS5_IJNSA_ILi512EEENSA_ILi48EEENSA_ILi32EEEEEENS_6half_tENS5_IJlSB_lEEESJ_SK_NS4_8TiledMMAINS4_8MMA_AtomIJNS4_4SM904GMMA25MMA_64x16x16_F32F16F16_SSILNSO_5MajorE0ELSQ_0ELNSO_7ScaleInE1ELSR_1EEEEEENS4_6LayoutINS5_IJNSA_ILi2EEESB_SB_EEENS5_IJSB_NSA_ILi0EEESX_EEEEENS5_IJNS4_10UnderscoreES10_S10_EEEEENS4_13SM90_TMA_LOADENS4_14ComposedLayoutINS4_7SwizzleILi2ELi4ELi3EEENS4_18smem_ptr_flag_bitsILi16EEENSU_INS5_IJNSA_ILi8EEESH_EEENS5_IJSH_SB_EEEEEEEvNS4_8identityES13_S1D_vS1E_EENS_8epilogue10collective6detail29Sm90TmaWarpSpecializedAdapterINS1H_15DefaultEpilogueISJ_SK_SK_NS1G_6thread17LinearCombinationISJ_Li1EffLNS1L_9ScaleType4KindE0ELNS_15FloatRoundStyleE2ESJ_EENS1_15EpilogueDefaultEEEEEvvEEEEvNT_6ParamsE)
	.align		4
        /*000c*/ 	.word	index@(__assertfail)
	.align		4
        /*0010*/ 	.word	0x00000000
	.align		4
        /*0014*/ 	.word	0xfffffffe
	.align		4
        /*0018*/ 	.word	0x00000000
	.align		4
        /*001c*/ 	.word	0xfffffffd
	.align		4
        /*0020*/ 	.word	0x00000000
	.align		4
        /*0024*/ 	.word	0xfffffffc


//--------------------- .nv.constant4             --------------------------
	.section	.nv.constant4,"a",@progbits
	.align	8
	.align		8
.nv.constant4:
        /*0000*/ 	.dword	__assertfail
	.align		8
        /*0008*/ 	.dword	__unnamed_1
	.align		8
        /*0010*/ 	.dword	_ZN39_INTERNAL_d9afe0cf_4_k_cu_d7129d17_56644cuda3std3__45__cpo5beginE
	.align		8
        /*0018*/ 	.dword	_ZN39_INTERNAL_d9afe0cf_4_k_cu_d7129d17_56644cuda3std3__45__cpo3endE
	.align		8
        /*0020*/ 	.dword	_ZN39_INTERNAL_d9afe0cf_4_k_cu_d7129d17_56644cuda3std3__45__cpo6cbeginE
	.align		8
        /*0028*/ 	.dword	_ZN39_INTERNAL_d9afe0cf_4_k_cu_d7129d17_56644cuda3std3__45__cpo4cendE
	.align		8
        /*0030*/ 	.dword	_ZN39_INTERNAL_d9afe0cf_4_k_cu_d7129d17_56644cuda3std3__441_GLOBAL__N__d9afe0cf_4_k_cu_d7129d17_56646ignoreE
	.align		8
        /*0038*/ 	.dword	_ZN39_INTERNAL_d9afe0cf_4_k_cu_d7129d17_56644cuda3std3__419piecewise_constructE
	.align		8
        /*0040*/ 	.dword	_ZN39_INTERNAL_d9afe0cf_4_k_cu_d7129d17_56644cuda3std3__48in_placeE
	.align		8
        /*0048*/ 	.dword	_ZN39_INTERNAL_d9afe0cf_4_k_cu_d7129d17_56644cuda3std6ranges3__45__cpo4swapE
	.align		8
        /*0050*/ 	.dword	_ZN39_INTERNAL_d9afe0cf_4_k_cu_d7129d17_56644cuda3std6ranges3__45__cpo9iter_moveE
	.align		8
        /*0058*/ 	.dword	_ZN39_INTERNAL_d9afe0cf_4_k_cu_d7129d17_56644cute7productE
	.align		8
        /*0060*/ 	.dword	_ZN39_INTERNAL_d9afe0cf_4_k_cu_d7129d17_56644cute1_E
	.align		8
        /*0068*/ 	.dword	$str$22
	.align		8
        /*0070*/ 	.dword	$str$23


//--------------------- .text._ZN7cutlass13device_kernelINS_4gemm6kernel13GemmUniversalIN4cute5tupleIJiiiiEEENS1_10collective13CollectiveMmaINS1_34MainloopSm90TmaGmmaWarpSpecializedILi6ENS5_IJNS4_1CILi1EEESB_SB_EEENS1_35KernelTmaWarpSpecializedCooperativeEEENS5_IJNSA_ILi512EEENSA_ILi48EEENSA_ILi32EEEEEENS_6half_tENS5_IJlSB_lEEESJ_SK_NS4_8TiledMMAINS4_8MMA_AtomIJNS4_4SM904GMMA25MMA_64x16x16_F32F16F16_SSILNSO_5MajorE0ELSQ_0ELNSO_7ScaleInE1ELSR_1EEEEEENS4_6LayoutINS5_IJNSA_ILi2EEESB_SB_EEENS5_IJSB_NSA_ILi0EEESX_EEEEENS5_IJNS4_10UnderscoreES10_S10_EEEEENS4_13SM90_TMA_LOADENS4_14ComposedLayoutINS4_7SwizzleILi2ELi4ELi3EEENS4_18smem_ptr_flag_bitsILi16EEENSU_INS5_IJNSA_ILi8EEESH_EEENS5_IJSH_SB_EEEEEEEvNS4_8identityES13_S1D_vS1E_EENS_8epilogue10collective6detail29Sm90TmaWarpSpecializedAdapterINS1H_15DefaultEpilogueISJ_SK_SK_NS1G_6thread17LinearCombinationISJ_Li1EffLNS1L_9ScaleType4KindE0ELNS_15FloatRoundStyleE2ESJ_EENS1_15EpilogueDefaultEEEEEvvEEEEvNT_6ParamsE --------------------------
	.section	.text._ZN7cutlass13device_kernelINS_4gemm6kernel13GemmUniversalIN4cute5tupleIJiiiiEEENS1_10collective13CollectiveMmaINS1_34MainloopSm90TmaGmmaWarpSpecializedILi6ENS5_IJNS4_1CILi1EEESB_SB_EEENS1_35KernelTmaWarpSpecializedCooperativeEEENS5_IJNSA_ILi512EEENSA_ILi48EEENSA_ILi32EEEEEENS_6half_tENS5_IJlSB_lEEESJ_SK_NS4_8TiledMMAINS4_8MMA_AtomIJNS4_4SM904GMMA25MMA_64x16x16_F32F16F16_SSILNSO_5MajorE0ELSQ_0ELNSO_7ScaleInE1ELSR_1EEEEEENS4_6LayoutINS5_IJNSA_ILi2EEESB_SB_EEENS5_IJSB_NSA_ILi0EEESX_EEEEENS5_IJNS4_10UnderscoreES10_S10_EEEEENS4_13SM90_TMA_LOADENS4_14ComposedLayoutINS4_7SwizzleILi2ELi4ELi3EEENS4_18smem_ptr_flag_bitsILi16EEENSU_INS5_IJNSA_ILi8EEESH_EEENS5_IJSH_SB_EEEEEEEvNS4_8identityES13_S1D_vS1E_EENS_8epilogue10collective6detail29Sm90TmaWarpSpecializedAdapterINS1H_15DefaultEpilogueISJ_SK_SK_NS1G_6thread17LinearCombinationISJ_Li1EffLNS1L_9ScaleType4KindE0ELNS_15FloatRoundStyleE2ESJ_EENS1_15EpilogueDefaultEEEEEvvEEEEvNT_6ParamsE,"ax",@progbits
	.align	128
.text._ZN7cutlass13device_kernelINS_4gemm6kernel13GemmUniversalIN4cute5tupleIJiiiiEEENS1_10collective13CollectiveMmaINS1_34MainloopSm90TmaGmmaWarpSpecializedILi6ENS5_IJNS4_1CILi1EEESB_SB_EEENS1_35KernelTmaWarpSpecializedCooperativeEEENS5_IJNSA_ILi512EEENSA_ILi48EEENSA_ILi32EEEEEENS_6half_tENS5_IJlSB_lEEESJ_SK_NS4_8TiledMMAINS4_8MMA_AtomIJNS4_4SM904GMMA25MMA_64x16x16_F32F16F16_SSILNSO_5MajorE0ELSQ_0ELNSO_7ScaleInE1ELSR_1EEEEEENS4_6LayoutINS5_IJNSA_ILi2EEESB_SB_EEENS5_IJSB_NSA_ILi0EEESX_EEEEENS5_IJNS4_10UnderscoreES10_S10_EEEEENS4_13SM90_TMA_LOADENS4_14ComposedLayoutINS4_7SwizzleILi2ELi4ELi3EEENS4_18smem_ptr_flag_bitsILi16EEENSU_INS5_IJNSA_ILi8EEESH_EEENS5_IJSH_SB_EEEEEEEvNS4_8identityES13_S1D_vS1E_EENS_8epilogue10collective6detail29Sm90TmaWarpSpecializedAdapterINS1H_15DefaultEpilogueISJ_SK_SK_NS1G_6thread17LinearCombinationISJ_Li1EffLNS1L_9ScaleType4KindE0ELNS_15FloatRoundStyleE2ESJ_EENS1_15EpilogueDefaultEEEEEvvEEEEvNT_6ParamsE:
        .type           _ZN7cutlass13device_kernelINS_4gemm6kernel13GemmUniversalIN4cute5tupleIJiiiiEEENS1_10collective13CollectiveMmaINS1_34MainloopSm90TmaGmmaWarpSpecializedILi6ENS5_IJNS4_1CILi1EEESB_SB_EEENS1_35KernelTmaWarpSpecializedCooperativeEEENS5_IJNSA_ILi512EEENSA_ILi48EEENSA_ILi32EEEEEENS_6half_tENS5_IJlSB_lEEESJ_SK_NS4_8TiledMMAINS4_8MMA_AtomIJNS4_4SM904GMMA25MMA_64x16x16_F32F16F16_SSILNSO_5MajorE0ELSQ_0ELNSO_7ScaleInE1ELSR_1EEEEEENS4_6LayoutINS5_IJNSA_ILi2EEESB_SB_EEENS5_IJSB_NSA_ILi0EEESX_EEEEENS5_IJNS4_10UnderscoreES10_S10_EEEEENS4_13SM90_TMA_LOADENS4_14ComposedLayoutINS4_7SwizzleILi2ELi4ELi3EEENS4_18smem_ptr_flag_bitsILi16EEENSU_INS5_IJNSA_ILi8EEESH_EEENS5_IJSH_SB_EEEEEEEvNS4_8identityES13_S1D_vS1E_EENS_8epilogue10collective6detail29Sm90TmaWarpSpecializedAdapterINS1H_15DefaultEpilogueISJ_SK_SK_NS1G_6thread17LinearCombinationISJ_Li1EffLNS1L_9ScaleType4KindE0ELNS_15FloatRoundStyleE2ESJ_EENS1_15EpilogueDefaultEEEEEvvEEEEvNT_6ParamsE,@function
        .size           _ZN7cutlass13device_kernelINS_4gemm6kernel13GemmUniversalIN4cute5tupleIJiiiiEEENS1_10collective13CollectiveMmaINS1_34MainloopSm90TmaGmmaWarpSpecializedILi6ENS5_IJNS4_1CILi1EEESB_SB_EEENS1_35KernelTmaWarpSpecializedCooperativeEEENS5_IJNSA_ILi512EEENSA_ILi48EEENSA_ILi32EEEEEENS_6half_tENS5_IJlSB_lEEESJ_SK_NS4_8TiledMMAINS4_8MMA_AtomIJNS4_4SM904GMMA25MMA_64x16x16_F32F16F16_SSILNSO_5MajorE0ELSQ_0ELNSO_7ScaleInE1ELSR_1EEEEEENS4_6LayoutINS5_IJNSA_ILi2EEESB_SB_EEENS5_IJSB_NSA_ILi0EEESX_EEEEENS5_IJNS4_10UnderscoreES10_S10_EEEEENS4_13SM90_TMA_LOADENS4_14ComposedLayoutINS4_7SwizzleILi2ELi4ELi3EEENS4_18smem_ptr_flag_bitsILi16EEENSU_INS5_IJNSA_ILi8EEESH_EEENS5_IJSH_SB_EEEEEEEvNS4_8identityES13_S1D_vS1E_EENS_8epilogue10collective6detail29Sm90TmaWarpSpecializedAdapterINS1H_15DefaultEpilogueISJ_SK_SK_NS1G_6thread17LinearCombinationISJ_Li1EffLNS1L_9ScaleType4KindE0ELNS_15FloatRoundStyleE2ESJ_EENS1_15EpilogueDefaultEEEEEvvEEEEvNT_6ParamsE,(.L_x_250 - _ZN7cutlass13device_kernelINS_4gemm6kernel13GemmUniversalIN4cute5tupleIJiiiiEEENS1_10collective13CollectiveMmaINS1_34MainloopSm90TmaGmmaWarpSpecializedILi6ENS5_IJNS4_1CILi1EEESB_SB_EEENS1_35KernelTmaWarpSpecializedCooperativeEEENS5_IJNSA_ILi512EEENSA_ILi48EEENSA_ILi32EEEEEENS_6half_tENS5_IJlSB_lEEESJ_SK_NS4_8TiledMMAINS4_8MMA_AtomIJNS4_4SM904GMMA25MMA_64x16x16_F32F16F16_SSILNSO_5MajorE0ELSQ_0ELNSO_7ScaleInE1ELSR_1EEEEEENS4_6LayoutINS5_IJNSA_ILi2EEESB_SB_EEENS5_IJSB_NSA_ILi0EEESX_EEEEENS5_IJNS4_10UnderscoreES10_S10_EEEEENS4_13SM90_TMA_LOADENS4_14ComposedLayoutINS4_7SwizzleILi2ELi4ELi3EEENS4_18smem_ptr_flag_bitsILi16EEENSU_INS5_IJNSA_ILi8EEESH_EEENS5_IJSH_SB_EEEEEEEvNS4_8identityES13_S1D_vS1E_EENS_8epilogue10collective6detail29Sm90TmaWarpSpecializedAdapterINS1H_15DefaultEpilogueISJ_SK_SK_NS1G_6thread17LinearCombinationISJ_Li1EffLNS1L_9ScaleType4KindE0ELNS_15FloatRoundStyleE2ESJ_EENS1_15EpilogueDefaultEEEEEvvEEEEvNT_6ParamsE)
        .other          _ZN7cutlass13device_kernelINS_4gemm6kernel13GemmUniversalIN4cute5tupleIJiiiiEEENS1_10collective13CollectiveMmaINS1_34MainloopSm90TmaGmmaWarpSpecializedILi6ENS5_IJNS4_1CILi1EEESB_SB_EEENS1_35KernelTmaWarpSpecializedCooperativeEEENS5_IJNSA_ILi512EEENSA_ILi48EEENSA_ILi32EEEEEENS_6half_tENS5_IJlSB_lEEESJ_SK_NS4_8TiledMMAINS4_8MMA_AtomIJNS4_4SM904GMMA25MMA_64x16x16_F32F16F16_SSILNSO_5MajorE0ELSQ_0ELNSO_7ScaleInE1ELSR_1EEEEEENS4_6LayoutINS5_IJNSA_ILi2EEESB_SB_EEENS5_IJSB_NSA_ILi0EEESX_EEEEENS5_IJNS4_10UnderscoreES10_S10_EEEEENS4_13SM90_TMA_LOADENS4_14ComposedLayoutINS4_7SwizzleILi2ELi4ELi3EEENS4_18smem_ptr_flag_bitsILi16EEENSU_INS5_IJNSA_ILi8EEESH_EEENS5_IJSH_SB_EEEEEEEvNS4_8identityES13_S1D_vS1E_EENS_8epilogue10collective6detail29Sm90TmaWarpSpecializedAdapterINS1H_15DefaultEpilogueISJ_SK_SK_NS1G_6thread17LinearCombinationISJ_Li1EffLNS1L_9ScaleType4KindE0ELNS_15FloatRoundStyleE2ESJ_EENS1_15EpilogueDefaultEEEEEvvEEEEvNT_6ParamsE,@"STO_CUDA_ENTRY STV_DEFAULT"
_ZN7cutlass13device_kernelINS_4gemm6kernel13GemmUniversalIN4cute5tupleIJiiiiEEENS1_10collective13CollectiveMmaINS1_34MainloopSm90TmaGmmaWarpSpecializedILi6ENS5_IJNS4_1CILi1EEESB_SB_EEENS1_35KernelTmaWarpSpecializedCooperativeEEENS5_IJNSA_ILi512EEENSA_ILi48EEENSA_ILi32EEEEEENS_6half_tENS5_IJlSB_lEEESJ_SK_NS4_8TiledMMAINS4_8MMA_AtomIJNS4_4SM904GMMA25MMA_64x16x16_F32F16F16_SSILNSO_5MajorE0ELSQ_0ELNSO_7ScaleInE1ELSR_1EEEEEENS4_6LayoutINS5_IJNSA_ILi2EEESB_SB_EEENS5_IJSB_NSA_ILi0EEESX_EEEEENS5_IJNS4_10UnderscoreES10_S10_EEEEENS4_13SM90_TMA_LOADENS4_14ComposedLayoutINS4_7SwizzleILi2ELi4ELi3EEENS4_18smem_ptr_flag_bitsILi16EEENSU_INS5_IJNSA_ILi8EEESH_EEENS5_IJSH_SB_EEEEEEEvNS4_8identityES13_S1D_vS1E_EENS_8epilogue10collective6detail29Sm90TmaWarpSpecializedAdapterINS1H_15DefaultEpilogueISJ_SK_SK_NS1G_6thread17LinearCombinationISJ_Li1EffLNS1L_9ScaleType4KindE0ELNS_15FloatRoundStyleE2ESJ_EENS1_15EpilogueDefaultEEEEEvvEEEEvNT_6ParamsE:
[----:B------:R-:W0:Y:S01]  /*0000*/  LDC R1, c[0x0][0x28] ;  /* 0x00000a00ff017b82 */ /* 0x000e220000000800 */
[----:B------:R-:W1:Y:S01]  /*0010*/  S2R R18, SR_TID.X ;  /* 0x0000000000127919 */ /* 0x000e620000002100 */
[----:B------:R-:W-:Y:S01]  /*0020*/  ELECT P0, URZ, PT ;  /* 0x00000000003f782f */ /* 0x000fe20003800000 */
[----:B------:R-:W-:Y:S01]  /*0030*/  BSSY B0, `(.L_x_0) ;  /* 0x000000f000007945 */ /* 0x000fe20003800000 */
[--C-:B-1----:R-:W-:Y:S02]  /*0040*/  SHF.R.U32.HI R0, RZ, 0x5, R18.reuse ;  /* 0x00000005ff007819 */ /* 0x102fe40000011612 */
[----:B------:R-:W-:-:S03]  /*0050*/  SHF.R.U32.HI R22, RZ, 0x7, R18 ;  /* 0x00000007ff167819 */ /* 0x000fc60000011612 */
[----:B------:R-:W1:Y:S04]  /*0060*/  SHFL.IDX PT, R5, R0, RZ, 0x1f ;  /* 0x00001fff00057589 */ /* 0x000e6800000e0000 */
[----:B------:R2:W3:Y:S01]  /*0070*/  SHFL.IDX PT, R8, R22, RZ, 0x1f ;  /* 0x00001fff16087589 */ /* 0x0004e200000e0000 */
[----:B-1----:R-:W-:-:S13]  /*0080*/  ISETP.NE.OR P0, PT, R5, RZ, !P0 ;  /* 0x000000ff0500720c */ /* 0x002fda0004705670 */
[----:B0-23--:R-:W-:Y:S05]  /*0090*/  @P0 BRA `(.L_x_1) ;  /* 0x0000000000200947 */ /* 0x00dfea0003800000 */
[----:B------:R-:W-:Y:S02]  /*00a0*/  ULDC.64 UR4, c[0x0][0x198] ;  /* 0x0000660000047ab9 */ /* 0x000fe40000000a00 */
[----:B------:R-:W-:Y:S02]  /*00b0*/  UIADD3 UR6, UP0, UR4, 0xf0, URZ ;  /* 0x000000f004067890 */ /* 0x000fe4000ff1e03f */
[----:B------:R-:W-:Y:S02]  /*00c0*/  UIADD3 UR4, UP1, UR4, 0x1f0, URZ ;  /* 0x000001f004047890 */ /* 0x000fe4000ff3e03f */
[----:B------:R-:W-:Y:S02]  /*00d0*/  UIADD3.X UR7, URZ, UR5, URZ, UP0, !UPT ;  /* 0x000000053f077290 */ /* 0x000fe400087fe43f */
[----:B------:R-:W-:-:S07]  /*00e0*/  UIADD3.X UR5, URZ, UR5, URZ, UP1, !UPT ;  /* 0x000000053f057290 */ /* 0x000fce0008ffe43f */
[----:B------:R0:W-:Y:S02]  /*00f0*/  UTMACCTL.PF [UR6] ;  /* 0x00000000060079b9 */ /* 0x0001e40008040000 */
[----:B------:R0:W-:Y:S02]  /*0100*/  UTMACCTL.PF [UR4] ;  /* 0x00000000040079b9 */ /* 0x0001e40008040000 */
[----:B0-----:R-:W-:Y:S01]  /*0110*/  NOP ;  /* 0x0000000000007918 */ /* 0x001fe20000000000 */
.L_x_1:
[----:B------:R-:W-:Y:S05]  /*0120*/  BSYNC B0 ;  /* 0x0000000000007941 */ /* 0x000fea0003800000 */
.L_x_0:
[----:B------:R-:W0:Y:S02]  /*0130*/  SHFL.IDX PT, R2, R0, RZ, 0x1f ;  /* 0x00001fff00027589 */ /* 0x000e2400000e0000 */
[----:B0-----:R-:W-:-:S13]  /*0140*/  ISETP.NE.AND P0, PT, R2, RZ, PT ;  /* 0x000000ff0200720c */ /* 0x001fda0003f05270 */
[----:B------:R-:W-:Y:S05]  /*0150*/  @P0 BRA `(.L_x_2) ;  /* 0x0000000000680947 */ /* 0x000fea0003800000 */
[----:B------:R-:W0:Y:S01]  /*0160*/  S2UR UR8, SR_CgaCtaId ;  /* 0x00000000000879c3 */ /* 0x000e220000008800 */
[----:B------:R-:W-:Y:S01]  /*0170*/  UMOV UR4, 0x400 ;  /* 0x0000040000047882 */ /* 0x000fe20000000000 */
[----:B------:R-:W-:Y:S01]  /*0180*/  UMOV UR5, 0x1 ;  /* 0x0000000100057882 */ /* 0x000fe20000000000 */
[----:B------:R-:W-:Y:S01]  /*0190*/  UMOV UR6, 0x100 ;  /* 0x0000010000067882 */ /* 0x000fe20000000000 */
[----:B------:R-:W-:Y:S01]  /*01a0*/  ELECT P0, URZ, PT ;  /* 0x00000000003f782f */ /* 0x000fe20003800000 */
[----:B------:R-:W-:-:S04]  /*01b0*/  UIADD3 UR6, -UR6, 0x100000, URZ ;  /* 0x0010000006067890 */ /* 0x000fc8000fffe13f */
[----:B------:R-:W-:Y:S02]  /*01c0*/  USHF.L.U32 UR7, UR6, 0xb, URZ ;  /* 0x0000000b06077899 */ /* 0x000fe4000800063f */
[----:B------:R-:W-:Y:S02]  /*01d0*/  USHF.L.U32 UR6, UR6, 0x1, URZ ;  /* 0x0000000106067899 */ /* 0x000fe4000800063f */
[----:B0-----:R-:W-:Y:S02]  /*01e0*/  ULEA UR8, UR8, UR4, 0x18 ;  /* 0x0000000408087291 */ /* 0x001fe4000f8ec03f */
[----:B------:R-:W-:-:S04]  /*01f0*/  UIADD3 UR4, -UR5, 0x100000, URZ ;  /* 0x0010000005047890 */ /* 0x000fc8000fffe13f */
[----:B------:R-:W-:Y:S02]  /*0200*/  USHF.L.U32 UR5, UR4, 0xb, URZ ;  /* 0x0000000b04057899 */ /* 0x000fe4000800063f */
[----:B------:R-:W-:Y:S01]  /*0210*/  USHF.L.U32 UR4, UR4, 0x1, URZ ;  /* 0x0000000104047899 */ /* 0x000fe2000800063f */
[----:B------:R-:W0:Y:S11]  /*0220*/  FENCE.VIEW.ASYNC.S ;  /* 0x00000000000073c6 */ /* 0x000e360000000000 */
[----:B0-----:R0:W1:Y:S01]  /*0230*/  SYNCS.EXCH.64 URZ, [UR8], UR4 ;  /* 0x00000004083f75b2 */ /* 0x0010620008000100 */
[----:B------:R0:W2:Y:S01]  /*0240*/  SYNCS.EXCH.64 URZ, [UR8+0x30], UR6 ;  /* 0x00003006083f75b2 */ /* 0x0000a20008000100 */
[----:B------:R0:W3:Y:S01]  /*0250*/  SYNCS.EXCH.64 URZ, [UR8+0x8], UR4 ;  /* 0x00000804083f75b2 */ /* 0x0000e20008000100 */
[----:B------:R0:W4:Y:S01]  /*0260*/  SYNCS.EXCH.64 URZ, [UR8+0x38], UR6 ;  /* 0x00003806083f75b2 */ /* 0x0001220008000100 */
[----:B------:R0:W0:Y:S01]  /*0270*/  SYNCS.EXCH.64 URZ, [UR8+0x10], UR4 ;  /* 0x00001004083f75b2 */ /* 0x0000220008000100 */
[----:B------:R0:W0:Y:S01]  /*0280*/  SYNCS.EXCH.64 URZ, [UR8+0x40], UR6 ;  /* 0x00004006083f75b2 */ /* 0x0000220008000100 */
[----:B------:R0:W0:Y:S01]  /*0290*/  SYNCS.EXCH.64 URZ, [UR8+0x18], UR4 ;  /* 0x00001804083f75b2 */ /* 0x0000220008000100 */
[----:B------:R0:W0:Y:S01]  /*02a0*/  SYNCS.EXCH.64 URZ, [UR8+0x48], UR6 ;  /* 0x00004806083f75b2 */ /* 0x0000220008000100 */
[----:B------:R0:W0:Y:S01]  /*02b0*/  SYNCS.EXCH.64 URZ, [UR8+0x20], UR4 ;  /* 0x00002004083f75b2 */ /* 0x0000220008000100 */
[----:B------:R0:W0:Y:S01]  /*02c0*/  SYNCS.EXCH.64 URZ, [UR8+0x50], UR6 ;  /* 0x00005006083f75b2 */ /* 0x0000220008000100 */
[----:B------:R0:W0:Y:S01]  /*02d0*/  SYNCS.EXCH.64 URZ, [UR8+0x28], UR4 ;  /* 0x00002804083f75b2 */ /* 0x0000220008000100 */
[----:B------:R0:W0:Y:S01]  /*02e0*/  SYNCS.EXCH.64 URZ, [UR8+0x58], UR6 ;  /* 0x00005806083f75b2 */ /* 0x0000220008000100 */
[----:B------:R-:W-:Y:S01]  /*02f0*/  NOP ;  /* 0x0000000000007918 */ /* 0x000fe20000000000 */
.L_x_2:
[----:B------:R-:W5:Y:S01]  /*0300*/  SHFL.IDX PT, R0, R0, RZ, 0x1f ;  /* 0x00001fff00007589 */ /* 0x000f6200000e0000 */
[----:B------:R-:W-:Y:S01]  /*0310*/  ELECT P0, URZ, PT ;  /* 0x00000000003f782f */ /* 0x000fe20003800000 */
[----:B------:R-:W1:Y:S01]  /*0320*/  LDC R2, c[0x0][0x65c] ;  /* 0x00019700ff027b82 */ /* 0x000e620000000800 */
[----:B------:R-:W-:Y:S01]  /*0330*/  SHF.R.S32.HI R6, RZ, 0x1f, R5 ;  /* 0x0000001fff067819 */ /* 0x000fe20000011405 */
[----:B------:R-:W2:Y:S01]  /*0340*/  S2R R3, SR_CTAID.Y ;  /* 0x0000000000037919 */ /* 0x000ea20000002600 */
[----:B0-----:R-:W-:Y:S01]  /*0350*/  UMOV UR4, 0x20 ;  /* 0x0000002000047882 */ /* 0x001fe20000000000 */
[----:B------:R-:W-:Y:S01]  /*0360*/  ISETP.NE.AND P2, PT, R8, RZ, PT ;  /* 0x000000ff0800720c */ /* 0x000fe20003f45270 */
[----:B------:R-:W-:Y:S01]  /*0370*/  NOP ;  /* 0x0000000000007918 */ /* 0x000fe20000000000 */
[----:B------:R-:W0:Y:S01]  /*0380*/  S2R R4, SR_CTAID.X ;  /* 0x0000000000047919 */ /* 0x000e220000002500 */
[----:B------:R-:W-:Y:S01]  /*0390*/  LEA.HI R6, R6, R5, RZ, 0x2 ;  /* 0x0000000506067211 */ /* 0x000fe200078f10ff */
[----:B------:R-:W-:Y:S01]  /*03a0*/  NOP ;  /* 0x0000000000007918 */ /* 0x000fe20000000000 */
[----:B-----5:R-:W-:-:S02]  /*03b0*/  ISETP.NE.OR P0, PT, R0, RZ, !P0 ;  /* 0x000000ff0000720c */ /* 0x020fc40004705670 */
[----:B-1----:R-:W-:-:S04]  /*03c0*/  ISETP.NE.AND P3, PT, R2, 0x1, PT ;  /* 0x000000010200780c */ /* 0x002fc80003f65270 */
[----:B------:R-:W-:Y:S02]  /*03d0*/  P2R R0, PR, RZ, 0x8 ;  /* 0x00000008ff007803 */ /* 0x000fe40000000000 */
[----:B------:R-:W-:-:S05]  /*03e0*/  LOP3.LUT R0, R6, 0xfffffffc, RZ, 0xc0, !PT ;  /* 0xfffffffc06007812 */ /* 0x000fca00078ec0ff */
[----:B------:R-:W-:Y:S01]  /*03f0*/  VOTEU.ALL UP0, P0 ;  /* 0x00000000003f7886 */ /* 0x000fe20000000000 */
[----:B------:R-:W-:Y:S01]  /*0400*/  IMAD.IADD R0, R5, 0x1, -R0 ;  /* 0x0000000105007824 */ /* 0x000fe200078e0a00 */
[----:B------:R-:W0:Y:S01]  /*0410*/  @P3 LDC R17, c[0x0][0x10] ;  /* 0x00000400ff113b82 */ /* 0x000e220000000800 */
[----:B------:R-:W-:Y:S01]  /*0420*/  VOTEU.ALL UP1, P0 ;  /* 0x00000000003f7886 */ /* 0x000fe20000020000 */
[----:B--2---:R-:W-:Y:S01]  /*0430*/  @P3 IMAD.MOV.U32 R6, RZ, RZ, R3 ;  /* 0x000000ffff063224 */ /* 0x004fe200078e0003 */
[----:B------:R-:W-:Y:S01]  /*0440*/  @!UP0 UMOV UR6, 0x400 ;  /* 0x0000040000068882 */ /* 0x000fe20000000000 */
[----:B------:R-:W-:-:S04]  /*0450*/  @!UP0 UIADD3 UR4, -UR4, 0x100000, URZ ;  /* 0x0010000004048890 */ /* 0x000fc8000fffe13f */
[----:B------:R-:W-:Y:S02]  /*0460*/  @!UP0 USHF.L.U32 UR5, UR4, 0xb, URZ ;  /* 0x0000000b04058899 */ /* 0x000fe4000800063f */
[----:B------:R-:W-:Y:S01]  /*0470*/  @!UP0 USHF.L.U32 UR4, UR4, 0x1, URZ ;  /* 0x0000000104048899 */ /* 0x000fe2000800063f */
[----:B------:R-:W-:Y:S02]  /*0480*/  @P3 IMAD.MOV.U32 R7, RZ, RZ, RZ ;  /* 0x000000ffff073224 */ /* 0x000fe400078e00ff */
[----:B------:R-:W-:Y:S01]  /*0490*/  IMAD.MOV.U32 R5, RZ, RZ, RZ ;  /* 0x000000ffff057224 */ /* 0x000fe200078e00ff */
[----:B------:R-:W1:Y:S01]  /*04a0*/  @!UP0 S2UR UR7, SR_CgaCtaId ;  /* 0x00000000000789c3 */ /* 0x000e620000008800 */
[----:B------:R-:W-:-:S07]  /*04b0*/  @P3 IMAD.MOV.U32 R11, RZ, RZ, RZ ;  /* 0x000000ffff0b3224 */ /* 0x000fce00078e00ff */
[----:B------:R-:W2:Y:S01]  /*04c0*/  @!P3 LDC R9, c[0x0][0xc] ;  /* 0x00000300ff09bb82 */ /* 0x000ea20000000800 */
[----:B0-----:R-:W-:-:S04]  /*04d0*/  @P3 IMAD.WIDE.U32 R16, R4, R17, R6 ;  /* 0x0000001104103225 */ /* 0x001fc800078e0006 */
[----:B------:R-:W-:Y:S01]  /*04e0*/  @P3 IMAD.IADD R17, R17, 0x1, R11 ;  /* 0x0000000111113824 */ /* 0x000fe200078e020b */
[----:B-1----:R-:W-:Y:S01]  /*04f0*/  @!UP0 ULEA UR6, UR7, UR6, 0x18 ;  /* 0x0000000607068291 */ /* 0x002fe2000f8ec03f */
[----:B------:R-:W-:Y:S01]  /*0500*/  VOTEU.ALL UP0, P0 ;  /* 0x00000000003f7886 */ /* 0x000fe20000000000 */
[----:B------:R-:W-:-:S04]  /*0510*/  ISETP.NE.AND P0, PT, R0, 0x3, PT ;  /* 0x000000030000780c */ /* 0x000fc80003f05270 */
[----:B------:R-:W-:Y:S01]  /*0520*/  ISETP.EQ.OR P0, PT, R0, RZ, !P0 ;  /* 0x000000ff0000720c */ /* 0x000fe20004702670 */
[----:B--2---:R-:W-:-:S03]  /*0530*/  @!P3 IMAD.WIDE.U32 R6, R9, R3, R4 ;  /* 0x000000030906b225 */ /* 0x004fc600078e0004 */
[C---:B------:R-:W-:Y:S01]  /*0540*/  ISETP.EQ.AND P0, PT, R8.reuse, RZ, P0 ;  /* 0x000000ff0800720c */ /* 0x040fe20000702270 */
[----:B------:R-:W-:Y:S01]  /*0550*/  VIADD R8, R8, 0xffffffff ;  /* 0xffffffff08087836 */ /* 0x000fe20000000000 */
[----:B------:R-:W0:Y:S02]  /*0560*/  FENCE.VIEW.ASYNC.S ;  /* 0x00000000000073c6 */ /* 0x000e240000000000 */
[----:B0-----:R0:W3:Y:S01]  /*0570*/  @!UP0 SYNCS.EXCH.64 URZ, [UR6+0x70], UR4 ;  /* 0x00007004063f85b2 */ /* 0x0010e20008000100 */
[----:B------:R-:W-:Y:S01]  /*0580*/  @!P3 IMAD.MOV.U32 R16, RZ, RZ, R6 ;  /* 0x000000ffff10b224 */ /* 0x000fe200078e0006 */
[----:B------:R-:W-:Y:S01]  /*0590*/  SEL R19, RZ, 0x1, !P0 ;  /* 0x00000001ff137807 */ /* 0x000fe20004000000 */
[----:B------:R-:W-:Y:S01]  /*05a0*/  @!P3 IMAD.MOV.U32 R17, RZ, RZ, R7 ;  /* 0x000000ffff11b224 */ /* 0x000fe200078e0007 */
[----:B------:R-:W-:-:S04]  /*05b0*/  ISETP.GE.U32.AND P1, PT, R8, 0x2, PT ;  /* 0x000000020800780c */ /* 0x000fc80003f26070 */
[----:B------:R-:W-:Y:S01]  /*05c0*/  SEL R19, R19, 0x2, P1 ;  /* 0x0000000213137807 */ /* 0x000fe20000800000 */
[----:B------:R0:W3:Y:S01]  /*05d0*/  @!UP1 SYNCS.EXCH.64 URZ, [UR6+0x78], UR4 ;  /* 0x00007804063f95b2 */ /* 0x0000e20008000100 */
[----:B------:R-:W-:Y:S01]  /*05e0*/  NOP ;  /* 0x0000000000007918 */ /* 0x000fe20000000000 */
[----:B---34-:R-:W-:Y:S06]  /*05f0*/  BAR.SYNC.DEFER_BLOCKING 0x0 ;  /* 0x0000000000007b1d */ /* 0x018fec0000010000 */
[----:B------:R-:W-:Y:S05]  /*0600*/  @!P2 BRA `(.L_x_3) ;  /* 0x0000008c00f8a947 */ /* 0x000fea0003800000 */
[----:B------:R-:W-:-:S13]  /*0610*/  ISETP.GT.U32.AND P0, PT, R8, 0x1, PT ;  /* 0x000000010800780c */ /* 0x000fda0003f04070 */
[----:B0-----:R-:W-:Y:S05]  /*0620*/  @P0 EXIT ;  /* 0x000000000000094d */ /* 0x001fea0003800000 */
[----:B------:R-:W-:Y:S01]  /*0630*/  ULDC.64 UR4, c[0x0][0x650] ;  /* 0x0001940000047ab9 */ /* 0x000fe20000000a00 */
[----:B------:R-:W-:Y:S01]  /*0640*/  PRMT R0, RZ, 0x7610, R0 ;  /* 0x00007610ff007816 */ /* 0x000fe20000000000 */
[----:B------:R-:W-:Y:S01]  /*0650*/  IMAD.MOV.U32 R122, RZ, RZ, -0x1 ;  /* 0xffffffffff7a7424 */ /* 0x000fe200078e00ff */
[----:B------:R-:W-:Y:S01]  /*0660*/  ISETP.GE.U32.AND P0, PT, R16, UR4, PT ;  /* 0x0000000410007c0c */ /* 0x000fe2000bf06070 */
[----:B------:R-:W-:Y:S02]  /*0670*/  IMAD.MOV.U32 R123, RZ, RZ, -0x1 ;  /* 0xffffffffff7b7424 */ /* 0x000fe400078e00ff */
[----:B------:R-:W-:Y:S01]  /*0680*/  IMAD.MOV.U32 R23, RZ, RZ, -0x1 ;  /* 0xffffffffff177424 */ /* 0x000fe200078e00ff */
[----:B------:R-:W-:-:S13]  /*0690*/  ISETP.GE.U32.AND.EX P0, PT, R17, UR5, PT, P0 ;  /* 0x0000000511007c0c */ /* 0x000fda000bf06100 */
[----:B------:R-:W-:Y:S05]  /*06a0*/  @P0 BRA `(.L_x_4) ;  /* 0x0000000400540947 */ /* 0x000fea0003800000 */
[----:B------:R-:W0:Y:S01]  /*06b0*/  LDC.64 R14, c[0x0][0x628] ;  /* 0x00018a00ff0e7b82 */ /* 0x000e220000000a00 */
[----:B------:R-:W-:Y:S02]  /*06c0*/  IMAD.MOV.U32 R6, RZ, RZ, R16 ;  /* 0x000000ffff067224 */ /* 0x000fe400078e0010 */
[----:B------:R-:W-:-:S05]  /*06d0*/  IMAD.MOV.U32 R7, RZ, RZ, R17 ;  /* 0x000000ffff077224 */ /* 0x000fca00078e0011 */
[----:B------:R-:W1:Y:S08]  /*06e0*/  LDC R0, c[0x0][0x630] ;  /* 0x00018c00ff007b82 */ /* 0x000e700000000800 */
[----:B------:R-:W2:Y:S01]  /*06f0*/  LDC.64 R20, c[0x0][0x620] ;  /* 0x00018800ff147b82 */ /* 0x000ea20000000a00 */
[----:B0-----:R-:W-:-:S04]  /*0700*/  ISETP.NE.U32.AND P0, PT, R14, RZ, PT ;  /* 0x000000ff0e00720c */ /* 0x001fc80003f05070 */
[----:B------:R-:W-:-:S13]  /*0710*/  ISETP.NE.AND.EX P0, PT, R15, RZ, PT, P0 ;  /* 0x000000ff0f00720c */ /* 0x000fda0003f05300 */
[----:B-12---:R-:W-:Y:S05]  /*0720*/  @!P0 BRA `(.L_x_5) ;  /* 0x0000000000288947 */ /* 0x006fea0003800000 */
[----:B------:R-:W0:Y:S02]  /*0730*/  LDC R11, c[0x0][0x634] ;  /* 0x00018d00ff0b7b82 */ /* 0x000e240000000800 */
[----:B0-----:R-:W-:-:S05]  /*0740*/  IADD3 R11, P0, R16, R11, RZ ;  /* 0x0000000b100b7210 */ /* 0x001fca0007f1e0ff */
[----:B------:R-:W-:-:S04]  /*0750*/  IMAD.X R13, RZ, RZ, R17, P0 ;  /* 0x000000ffff0d7224 */ /* 0x000fc800000e0611 */
[----:B------:R-:W-:-:S04]  /*0760*/  IMAD.WIDE.U32 R6, R13, R14, RZ ;  /* 0x0000000e0d067225 */ /* 0x000fc800078e00ff */
[----:B------:R-:W-:-:S04]  /*0770*/  IMAD.WIDE.U32 R8, P0, R11, R15, R6 ;  /* 0x0000000f0b087225 */ /* 0x000fc80007800006 */
[----:B------:R-:W-:-:S04]  /*0780*/  IMAD.WIDE.U32 R6, R11, R14, RZ ;  /* 0x0000000e0b067225 */ /* 0x000fc800078e00ff */
[----:B------:R-:W-:Y:S01]  /*0790*/  IMAD.X R11, RZ, RZ, RZ, P0 ;  /* 0x000000ffff0b7224 */ /* 0x000fe200000e06ff */
[----:B------:R-:W-:Y:S01]  /*07a0*/  IADD3 RZ, P0, R7, R8, RZ ;  /* 0x0000000807ff7210 */ /* 0x000fe20007f1e0ff */
[----:B------:R-:W-:-:S04]  /*07b0*/  IMAD.MOV.U32 R10, RZ, RZ, R9 ;  /* 0x000000ffff0a7224 */ /* 0x000fc800078e0009 */
[----:B------:R-:W-:-:S08]  /*07c0*/  IMAD.WIDE.U32.X R6, R13, R15, R10, P0 ;  /* 0x0000000f0d067225 */ /* 0x000fd000000e040a */
.L_x_5:
[-CC-:B------:R-:W-:Y:S01]  /*07d0*/  SHF.R.U64 R23, R6, R0.reuse, R7.reuse ;  /* 0x0000000006177219 */ /* 0x180fe20000001207 */
[----:B------:R-:W0:Y:S01]  /*07e0*/  LDC R10, c[0x0][0x618] ;  /* 0x00018600ff0a7b82 */ /* 0x000e220000000800 */
[----:B------:R-:W-:Y:S01]  /*07f0*/  SHF.R.U32.HI R5, RZ, R0, R7 ;  /* 0x00000000ff057219 */ /* 0x000fe20000011607 */
[----:B------:R-:W-:Y:S01]  /*0800*/  ULDC UR4, c[0x0][0x150] ;  /* 0x0000540000047ab9 */ /* 0x000fe20000000800 */
[----:B------:R-:W-:Y:S02]  /*0810*/  IADD3 R9, P0, RZ, -R23, RZ ;  /* 0x80000017ff097210 */ /* 0x000fe40007f1e0ff */
[----:B------:R-:W-:-:S03]  /*0820*/  I2FP.F32.U32 R0, R4 ;  /* 0x0000000400007245 */ /* 0x000fc60000201000 */
[----:B------:R-:W1:Y:S01]  /*0830*/  LDC.64 R28, c[0x0][0x640] ;  /* 0x00019000ff1c7b82 */ /* 0x000e620000000a00 */
[----:B------:R-:W-:Y:S02]  /*0840*/  IMAD.X R11, RZ, RZ, ~R5, P0 ;  /* 0x000000ffff0b7224 */ /* 0x000fe400000e0e05 */
[----:B------:R-:W-:Y:S01]  /*0850*/  FMUL R0, R0, UR4 ;  /* 0x0000000400007c20 */ /* 0x000fe20008400000 */
[----:B------:R-:W-:Y:S01]  /*0860*/  IMAD.WIDE.U32 R6, R9, R20, R16 ;  /* 0x0000001409067225 */ /* 0x000fe200078e0010 */
[----:B------:R-:W-:-:S03]  /*0870*/  ULDC UR4, c[0x0][0x154] ;  /* 0x0000550000047ab9 */ /* 0x000fc60000000800 */
[----:B------:R-:W-:Y:S01]  /*0880*/  IMAD R8, R11, R20, RZ ;  /* 0x000000140b087224 */ /* 0x000fe200078e02ff */
[----:B------:R-:W2:Y:S01]  /*0890*/  LDC R5, c[0x0][0x144] ;  /* 0x00005100ff057b82 */ /* 0x000ea20000000800 */
[----:B------:R-:W3:Y:S02]  /*08a0*/  F2I.U32.TRUNC.NTZ R0, R0 ;  /* 0x0000000000007305 */ /* 0x000ee4000020f000 */
[----:B------:R-:W-:-:S04]  /*08b0*/  IMAD R9, R9, R21, R8 ;  /* 0x0000001509097224 */ /* 0x000fc800078e0208 */
[----:B------:R-:W-:Y:S01]  /*08c0*/  IMAD.IADD R7, R7, 0x1, R9 ;  /* 0x0000000107077824 */ /* 0x000fe200078e0209 */
[----:B------:R-:W4:Y:S01]  /*08d0*/  LDC R12, c[0x0][0x608] ;  /* 0x00018200ff0c7b82 */ /* 0x000f220000000800 */
[----:B------:R-:W-:-:S03]  /*08e0*/  IMAD.MOV.U32 R9, RZ, RZ, -0x1 ;  /* 0xffffffffff097424 */ /* 0x000fc600078e00ff */
[-CC-:B0-----:R-:W-:Y:S02]  /*08f0*/  SHF.R.U64 R20, R6, R10.reuse, R7.reuse ;  /* 0x0000000a06147219 */ /* 0x181fe40000001207 */
[----:B------:R-:W-:Y:S02]  /*0900*/  I2FP.F32.U32 R6, R3 ;  /* 0x0000000300067245 */ /* 0x000fe40000201000 */
[----:B------:R-:W0:Y:S01]  /*0910*/  LDC R26, c[0x0][0x658] ;  /* 0x00019600ff1a7b82 */ /* 0x000e220000000800 */
[----:B-1----:R-:W-:Y:S01]  /*0920*/  ISETP.NE.U32.AND P0, PT, R28, RZ, PT ;  /* 0x000000ff1c00720c */ /* 0x002fe20003f05070 */
[----:B---3--:R-:W-:Y:S01]  /*0930*/  IMAD.MOV R8, RZ, RZ, -R0 ;  /* 0x000000ffff087224 */ /* 0x008fe200078e0a00 */
[----:B------:R-:W-:Y:S01]  /*0940*/  SHF.R.U32.HI R7, RZ, R10, R7 ;  /* 0x0000000aff077219 */ /* 0x000fe20000011607 */
[----:B------:R-:W-:Y:S01]  /*0950*/  FMUL R6, R6, UR4 ;  /* 0x0000000406067c20 */ /* 0x000fe20008400000 */
[----:B------:R-:W-:-:S03]  /*0960*/  ISETP.NE.AND.EX P0, PT, R29, RZ, PT, P0 ;  /* 0x000000ff1d00720c */ /* 0x000fc60003f05300 */
[----:B------:R-:W1:Y:S01]  /*0970*/  LDC R14, c[0x0][0x148] ;  /* 0x00005200ff0e7b82 */ /* 0x000e620000000800 */
[----:B--2---:R-:W-:-:S07]  /*0980*/  IMAD R0, R5, R8, R4 ;  /* 0x0000000805007224 */ /* 0x004fce00078e0204 */
[----:B------:R-:W2:Y:S01]  /*0990*/  LDC R24, c[0x0][0x600] ;  /* 0x00018000ff187b82 */ /* 0x000ea20000000800 */
[-CC-:B----4-:R-:W-:Y:S02]  /*09a0*/  SHF.R.U64 R30, R20, R12.reuse, R7.reuse ;  /* 0x0000000c141e7219 */ /* 0x190fe40000001207 */
[----:B------:R-:W-:Y:S01]  /*09b0*/  SHF.R.U32.HI R5, RZ, R12, R7 ;  /* 0x0000000cff057219 */ /* 0x000fe20000011607 */
[----:B------:R-:W-:Y:S01]  /*09c0*/  IMAD.MOV.U32 R7, RZ, RZ, 0x1 ;  /* 0x00000001ff077424 */ /* 0x000fe200078e00ff */
[----:B------:R3:W4:Y:S03]  /*09d0*/  F2I.U32.TRUNC.NTZ R12, R6 ;  /* 0x00000006000c7305 */ /* 0x000726000020f000 */
[----:B------:R-:W1:Y:S01]  /*09e0*/  LDC R15, c[0x0][0x648] ;  /* 0x00019200ff0f7b82 */ /* 0x000e620000000800 */
[-C--:B0-----:R-:W-:Y:S02]  /*09f0*/  SHF.L.U32 R4, R9, R26.reuse, RZ ;  /* 0x0000001a09047219 */ /* 0x081fe400000006ff */
[----:B------:R-:W-:-:S02]  /*0a00*/  SHF.R.U64 R32, R30, R26, R5 ;  /* 0x0000001a1e207219 */ /* 0x000fc40000001205 */
[----:B------:R-:W-:Y:S02]  /*0a10*/  LOP3.LUT R11, RZ, R4, RZ, 0x33, !PT ;  /* 0x00000004ff0b7212 */ /* 0x000fe400078e33ff */
[-C--:B------:R-:W-:Y:S01]  /*0a20*/  SHF.R.U32.HI R5, RZ, R26.reuse, R5 ;  /* 0x0000001aff057219 */ /* 0x080fe20000011605 */
[----:B------:R-:W0:Y:S01]  /*0a30*/  LDC R21, c[0x0][0x638] ;  /* 0x00018e00ff157b82 */ /* 0x000e220000000800 */
[----:B------:R-:W-:Y:S01]  /*0a40*/  SHF.L.U32 R10, R7, R26, RZ ;  /* 0x0000001a070a7219 */ /* 0x000fe200000006ff */
[----:B------:R-:W-:-:S06]  /*0a50*/  IMAD.MOV.U32 R4, RZ, RZ, R32 ;  /* 0x000000ffff047224 */ /* 0x000fcc00078e0020 */
[----:B------:R-:W0:Y:S01]  /*0a60*/  LDC R122, c[0x0][0x610] ;  /* 0x00018400ff7a7b82 */ /* 0x000e220000000800 */
[----:B---34-:R-:W-:Y:S05]  /*0a70*/  @!P0 BRA `(.L_x_6) ;  /* 0x0000000000288947 */ /* 0x018fea0003800000 */
[----:B------:R-:W3:Y:S02]  /*0a80*/  LDC R9, c[0x0][0x64c] ;  /* 0x00019300ff097b82 */ /* 0x000ee40000000800 */
[----:B---3--:R-:W-:-:S05]  /*0a90*/  IADD3 R9, P0, R32, R9, RZ ;  /* 0x0000000920097210 */ /* 0x008fca0007f1e0ff */
        /* <DEDUP_REMOVED lines=8> */
.L_x_6:
[----:B-1----:R-:W-:Y:S01]  /*0b20*/  SHF.R.U64 R4, R4, R15, R5 ;  /* 0x0000000f04047219 */ /* 0x002fe20000001205 */
[----:B--2---:R-:W-:Y:S01]  /*0b30*/  VIADD R5, R24, 0xffffffff ;  /* 0xffffffff18057836 */ /* 0x004fe20000000000 */
[----:B------:R-:W-:Y:S01]  /*0b40*/  LOP3.LUT R11, R30, R11, RZ, 0xc0, !PT ;  /* 0x0000000b1e0b7212 */ /* 0x000fe200078ec0ff */
[----:B------:R-:W-:Y:S02]  /*0b50*/  IMAD.MOV R12, RZ, RZ, -R12 ;  /* 0x000000ffff0c7224 */ /* 0x000fe400078e0a0c */
[----:B------:R-:W-:Y:S01]  /*0b60*/  IMAD.MOV R6, RZ, RZ, -R4 ;  /* 0x000000ffff067224 */ /* 0x000fe200078e0a04 */
[----:B------:R-:W-:Y:S01]  /*0b70*/  LOP3.LUT R5, R20, R5, RZ, 0xc0, !PT ;  /* 0x0000000514057212 */ /* 0x000fe200078ec0ff */
[----:B------:R-:W-:Y:S02]  /*0b80*/  @P3 IMAD R0, R14, R12, R3 ;  /* 0x0000000c0e003224 */ /* 0x000fe400078e0203 */
[----:B------:R-:W-:Y:S02]  /*0b90*/  IMAD R11, R10, R4, R11 ;  /* 0x000000040a0b7224 */ /* 0x000fe400078e020b */
[----:B0-----:R-:W-:-:S02]  /*0ba0*/  IMAD R3, R6, R21, R32 ;  /* 0x0000001506037224 */ /* 0x001fc400078e0220 */
[----:B------:R-:W-:Y:S02]  /*0bb0*/  IMAD R122, R11, R122, R0 ;  /* 0x0000007a0b7a7224 */ /* 0x000fe400078e0200 */
[----:B------:R-:W-:Y:S02]  /*0bc0*/  IMAD R3, R3, R24, R5 ;  /* 0x0000001803037224 */ /* 0x000fe400078e0205 */
[----:B------:R-:W-:-:S03]  /*0bd0*/  IMAD.MOV.U32 R0, RZ, RZ, 0x1 ;  /* 0x00000001ff007424 */ /* 0x000fc600078e00ff */
[----:B------:R-:W-:Y:S02]  /*0be0*/  SEL R123, R3, R122, !P3 ;  /* 0x0000007a037b7207 */ /* 0x000fe40005800000 */
[----:B------:R-:W-:-:S07]  /*0bf0*/  SEL R122, R122, R3, !P3 ;  /* 0x000000037a7a7207 */ /* 0x000fce0005800000 */
.L_x_4:
[----:B------:R-:W-:-:S08]  /*0c00*/  NOP ;  /* 0x0000000000007918 */ /* 0x000fd00000000000 */
[----:B------:R-:W0:Y:S02]  /*0c10*/  USETMAXREG.TRY_ALLOC.CTAPOOL UP0, 0xe8 ;  /* 0x000000e8000079c8 */ /* 0x000e240008000600 */
[----:B0-----:R-:W-:-:S13]  /*0c20*/  PLOP3.LUT P0, PT, PT, PT, UP0, 0x80, 0x0 ;  /* 0x000000000000781c */ /* 0x001fda0003f0f008 */
[----:B------:R-:W-:Y:S05]  /*0c30*/  @!P0 BRA `(.L_x_4) ;  /* 0xfffffffc00f08947 */ /* 0x000fea000383ffff */
[----:B------:R-:W-:Y:S01]  /*0c40*/  ULDC.64 UR4, c[0x0][0x598] ;  /* 0x0001660000047ab9 */ /* 0x000fe20000000a00 */
[----:B------:R-:W-:Y:S01]  /*0c50*/  ULDC.64 UR36, c[0x0][0x208] ;  /* 0x0000820000247ab9 */ /* 0x000fe20000000a00 */
[----:B------:R-:W-:-:S04]  /*0c60*/  ISETP.NE.U32.AND P0, PT, RZ, UR4, PT ;  /* 0x00000004ff007c0c */ /* 0x000fc8000bf05070 */
[----:B------:R-:W-:-:S13]  /*0c70*/  ISETP.NE.AND.EX P0, PT, RZ, UR5, PT, P0 ;  /* 0x00000005ff007c0c */ /* 0x000fda000bf05300 */
[----:B------:R-:W-:Y:S05]  /*0c80*/  @!P0 BRA `(.L_x_7) ;  /* 0x00000000001c8947 */ /* 0x000fea0003800000 */
[----:B------:R-:W0:Y:S02]  /*0c90*/  LDC.64 R4, c[0x0][0x598] ;  /* 0x00016600ff047b82 */ /* 0x000e240000000a00 */
[----:B0-----:R-:W2:Y:S02]  /*0ca0*/  LDG.E.64 R4, desc[UR36][R4.64] ;  /* 0x0000002404047981 */ /* 0x001ea4000c1e1b00 */
[----:B--2---:R-:W-:-:S04]  /*0cb0*/  ISETP.NE.U32.AND P0, PT, R4, RZ, PT ;  /* 0x000000ff0400720c */ /* 0x004fc80003f05070 */
[----:B------:R-:W-:-:S13]  /*0cc0*/  ISETP.NE.AND.EX P0, PT, R5, RZ, PT, P0 ;  /* 0x000000ff0500720c */ /* 0x000fda0003f05300 */
[----:B------:R-:W-:Y:S05]  /*0cd0*/  @!P0 BRA `(.L_x_7) ;  /* 0x0000000000088947 */ /* 0x000fea0003800000 */
[----:B------:R0:W5:Y:S01]  /*0ce0*/  LD.E R120, desc[UR36][R4.64] ;  /* 0x0000002404787980 */ /* 0x000162000c101900 */
[----:B------:R-:W-:Y:S05]  /*0cf0*/  BRA `(.L_x_8) ;  /* 0x0000000000247947 */ /* 0x000fea0003800000 */
.L_x_7:
[----:B------:R-:W-:Y:S02]  /*0d00*/  ULDC.64 UR4, c[0x0][0x588] ;  /* 0x0001620000047ab9 */ /* 0x000fe40000000a00 */
[----:B------:R-:W-:-:S04]  /*0d10*/  ISETP.NE.U32.AND P0, PT, RZ, UR4, PT ;  /* 0x00000004ff007c0c */ /* 0x000fc8000bf05070 */
[----:B------:R-:W-:-:S13]  /*0d20*/  ISETP.NE.AND.EX P0, PT, RZ, UR5, PT, P0 ;  /* 0x00000005ff007c0c */ /* 0x000fda000bf05300 */
[----:B------:R-:W-:Y:S05]  /*0d30*/  @!P0 BRA `(.L_x_9) ;  /* 0x00000000000c8947 */ /* 0x000fea0003800000 */
[----:B------:R-:W0:Y:S02]  /*0d40*/  LDC.64 R120, c[0x0][0x588] ;  /* 0x00016200ff787b82 */ /* 0x000e240000000a00 */
[----:B0-----:R1:W5:Y:S01]  /*0d50*/  LDG.E R120, desc[UR36][R120.64] ;  /* 0x0000002478787981 */ /* 0x001362000c1e1900 */
[----:B------:R-:W-:Y:S05]  /*0d60*/  BRA `(.L_x_8) ;  /* 0x0000000000087947 */ /* 0x000fea0003800000 */
.L_x_9:
[----:B------:R-:W-:Y:S02]  /*0d70*/  ULDC UR4, c[0x0][0x580] ;  /* 0x0001600000047ab9 */ /* 0x000fe40000000800 */
[----:B------:R-:W-:-:S07]  /*0d80*/  IMAD.U32 R120, RZ, RZ, UR4 ;  /* 0x00000004ff787e24 */ /* 0x000fce000f8e00ff */
.L_x_8:
[----:B------:R-:W-:Y:S02]  /*0d90*/  ULDC.64 UR4, c[0x0][0x5a0] ;  /* 0x0001680000047ab9 */ /* 0x000fe40000000a00 */
[----:B------:R-:W-:-:S04]  /*0da0*/  ISETP.NE.U32.AND P0, PT, RZ, UR4, PT ;  /* 0x00000004ff007c0c */ /* 0x000fc8000bf05070 */
[----:B------:R-:W-:-:S13]  /*0db0*/  ISETP.NE.AND.EX P0, PT, RZ, UR5, PT, P0 ;  /* 0x00000005ff007c0c */ /* 0x000fda000bf05300 */
[----:B------:R-:W-:Y:S05]  /*0dc0*/  @!P0 BRA `(.L_x_10) ;  /* 0x00000000001c8947 */ /* 0x000fea0003800000 */
[----:B0-----:R-:W0:Y:S02]  /*0dd0*/  LDC.64 R4, c[0x0][0x5a0] ;  /* 0x00016800ff047b82 */ /* 0x001e240000000a00 */
[----:B0-----:R-:W2:Y:S02]  /*0de0*/  LDG.E.64 R4, desc[UR36][R4.64] ;  /* 0x0000002404047981 */ /* 0x001ea4000c1e1b00 */
[----:B--2---:R-:W-:-:S04]  /*0df0*/  ISETP.NE.U32.AND P0, PT, R4, RZ, PT ;  /* 0x000000ff0400720c */ /* 0x004fc80003f05070 */
[----:B------:R-:W-:-:S13]  /*0e00*/  ISETP.NE.AND.EX P0, PT, R5, RZ, PT, P0 ;  /* 0x000000ff0500720c */ /* 0x000fda0003f05300 */
[----:B------:R-:W-:Y:S05]  /*0e10*/  @!P0 BRA `(.L_x_10) ;  /* 0x0000000000088947 */ /* 0x000fea0003800000 */
[----:B-1----:R0:W5:Y:S01]  /*0e20*/  LD.E R121, desc[UR36][R4.64] ;  /* 0x0000002404797980 */ /* 0x002162000c101900 */
[----:B------:R-:W-:Y:S05]  /*0e30*/  BRA `(.L_x_11) ;  /* 0x0000000000247947 */ /* 0x000fea0003800000 */
.L_x_10:
[----:B------:R-:W-:Y:S02]  /*0e40*/  ULDC.64 UR4, c[0x0][0x590] ;  /* 0x0001640000047ab9 */ /* 0x000fe40000000a00 */
[----:B------:R-:W-:-:S04]  /*0e50*/  ISETP.NE.U32.AND P0, PT, RZ, UR4, PT ;  /* 0x00000004ff007c0c */ /* 0x000fc8000bf05070 */
[----:B------:R-:W-:-:S13]  /*0e60*/  ISETP.NE.AND.EX P0, PT, RZ, UR5, PT, P0 ;  /* 0x00000005ff007c0c */ /* 0x000fda000bf05300 */
[----:B------:R-:W-:Y:S05]  /*0e70*/  @!P0 BRA `(.L_x_12) ;  /* 0x00000000000c8947 */ /* 0x000fea0003800000 */
[----:B0-----:R-:W1:Y:S02]  /*0e80*/  LDC.64 R4, c[0x0][0x590] ;  /* 0x00016400ff047b82 */ /* 0x001e640000000a00 */
[----:B-1----:R1:W5:Y:S01]  /*0e90*/  LDG.E R121, desc[UR36][R4.64] ;  /* 0x0000002404797981 */ /* 0x002362000c1e1900 */
[----:B------:R-:W-:Y:S05]  /*0ea0*/  BRA `(.L_x_11) ;  /* 0x0000000000087947 */ /* 0x000fea0003800000 */
.L_x_12:
[----:B------:R-:W-:Y:S02]  /*0eb0*/  ULDC UR4, c[0x0][0x584] ;  /* 0x0001610000047ab9 */ /* 0x000fe40000000800 */
[----:B-1----:R-:W-:-:S07]  /*0ec0*/  IMAD.U32 R121, RZ, RZ, UR4 ;  /* 0x00000004ff797e24 */ /* 0x002fce000f8e00ff */
.L_x_11:
[----:B------:R-:W-:-:S13]  /*0ed0*/  LOP3.LUT P0, RZ, R0, 0xff, RZ, 0xc0, !PT ;  /* 0x000000ff00ff7812 */ /* 0x000fda000780c0ff */
[----:B------:R-:W-:Y:S05]  /*0ee0*/  @!P0 EXIT ;  /* 0x000000000000894d */ /* 0x000fea0003800000 */
[----:B------:R-:W-:Y:S01]  /*0ef0*/  ULDC UR4, c[0x0][0x28c] ;  /* 0x0000a30000047ab9 */ /* 0x000fe20000000800 */
[----:B------:R-:W-:Y:S01]  /*0f00*/  LOP3.LUT R132, R19, 0x1, RZ, 0xfc, !PT ;  /* 0x0000000113847812 */ /* 0x000fe200078efcff */
[----:B------:R-:W-:Y:S01]  /*0f10*/  UIADD3 UR4, UR4, 0x1f, URZ ;  /* 0x0000001f04047890 */ /* 0x000fe2000fffe03f */
[----:B------:R-:W-:Y:S01]  /*0f20*/  UMOV UR38, URZ ;  /* 0x0000003f00267c82 */ /* 0x000fe20008000000 */
[----:B------:R-:W-:Y:S02]  /*0f30*/  UMOV UR39, URZ ;  /* 0x0000003f00277c82 */ /* 0x000fe40008000000 */
[----:B------:R-:W-:-:S04]  /*0f40*/  USHF.R.S32.HI UR5, URZ, 0x1f, UR4 ;  /* 0x0000001f3f057899 */ /* 0x000fc80008011404 */
[----:B------:R-:W-:-:S04]  /*0f50*/  ULEA.HI UR5, UR5, UR4, URZ, 0x5 ;  /* 0x0000000405057291 */ /* 0x000fc8000f8f283f */
[----:B------:R-:W-:-:S12]  /*0f60*/  USHF.R.S32.HI UR40, URZ, 0x5, UR5 ;  /* 0x000000053f287899 */ /* 0x000fd80008011405 */
.L_x_210:
[----:B------:R-:W-:Y:S01]  /*0f70*/  LOP3.LUT R0, R18, 0x80, RZ, 0xc0, !PT ;  /* 0x0000008012007812 */ /* 0x000fe200078ec0ff */
[----:B--2---:R-:W2:Y:S01]  /*0f80*/  S2UR UR6, SR_CgaCtaId ;  /* 0x00000000000679c3 */ /* 0x004ea20000008800 */
[----:B------:R-:W-:Y:S02]  /*0f90*/  UMOV UR41, 0x400 ;  /* 0x0000040000297882 */ /* 0x000fe40000000000 */
[----:B------:R-:W-:-:S06]  /*0fa0*/  SHF.R.U32.HI R0, RZ, 0x7, R0 ;  /* 0x00000007ff007819 */ /* 0x000fcc0000011600 */
[----:B---3--:R-:W3:Y:S01]  /*0fb0*/  SHFL.IDX PT, R0, R0, RZ, 0x1f ;  /* 0x00001fff00007589 */ /* 0x008ee200000e0000 */
[----:B--2---:R-:W-:Y:S01]  /*0fc0*/  ULEA UR41, UR6, UR41, 0x18 ;  /* 0x0000002906297291 */ /* 0x004fe2000f8ec03f */
[----:B---3--:R-:W-:-:S13]  /*0fd0*/  R2UR UR4, R0 ;  /* 0x00000000000472ca */ /* 0x008fda00000e0000 */
[----:B------:R-:W-:-:S04]  /*0fe0*/  ULEA.HI UR5, UR4, UR4, URZ, 0x1 ;  /* 0x0000000404057291 */ /* 0x000fc8000f8f083f */
[----:B------:R-:W-:-:S04]  /*0ff0*/  ULOP3.LUT UR5, UR5, 0xffffe, URZ, 0xc0, !UPT ;  /* 0x000ffffe05057892 */ /* 0x000fc8000f8ec03f */
[----:B------:R-:W-:-:S03]  /*1000*/  UIADD3 UR5, UR4, -UR5, URZ ;  /* 0x8000000504057290 */ /* 0x000fc6000fffe03f */
[----:B------:R-:W-:Y:S01]  /*1010*/  ULDC UR4, c[0x0][0x28c] ;  /* 0x0000a30000047ab9 */ /* 0x000fe20000000800 */
[----:B------:R-:W-:Y:S01]  /*1020*/  ULEA UR5, UR5, UR41, 0xc ;  /* 0x0000002905057291 */ /* 0x000fe2000f8e603f */
[----:B------:R-:W-:-:S03]  /*1030*/  ISETP.LT.AND P0, PT, RZ, UR4, PT ;  /* 0x00000004ff007c0c */ /* 0x000fc6000bf01270 */
[----:B------:R-:W-:-:S04]  /*1040*/  UIADD3 UR5, UR5, 0x180, URZ ;  /* 0x0000018005057890 */ /* 0x000fc8000fffe03f */
[----:B------:R-:W-:-:S04]  /*1050*/  USHF.R.U32.HI UR5, URZ, 0x4, UR5 ;  /* 0x000000043f057899 */ /* 0x000fc80008011605 */
[----:B------:R-:W-:Y:S02]  /*1060*/  ULOP3.LUT UR42, UR5, 0x3fff, URZ, 0xc0, !UPT ;  /* 0x00003fff052a7892 */ /* 0x000fe4000f8ec03f */
[----:B-1--45:R-:W-:Y:S10]  /*1070*/  @P0 BRA `(.L_x_13) ;  /* 0x0000000000400947 */ /* 0x032ff40003800000 */
[----:B------:R-:W-:Y:S01]  /*1080*/  MOV R0, 0x0 ;  /* 0x0000000000007802 */ /* 0x000fe20000000f00 */
[----:B------:R-:W-:Y:S01]  /*1090*/  ULDC.64 UR4, c[0x4][0x68] ;  /* 0x01001a0000047ab9 */ /* 0x000fe20000000a00 */
[----:B------:R-:W-:Y:S01]  /*10a0*/  ULDC.64 UR6, c[0x4][0x8] ;  /* 0x0100020000067ab9 */ /* 0x000fe20000000a00 */
[----:B01----:R-:W-:Y:S01]  /*10b0*/  IMAD.U32 R4, RZ, RZ, UR4 ;  /* 0x00000004ff047e24 */ /* 0x003fe2000f8e00ff */
[----:B------:R0:W1:Y:S01]  /*10c0*/  LDC.64 R14, c[0x4][R0] ;  /* 0x01000000000e7b82 */ /* 0x0000620000000a00 */
[----:B------:R-:W-:Y:S01]  /*10d0*/  IMAD.U32 R5, RZ, RZ, UR5 ;  /* 0x00000005ff057e24 */ /* 0x000fe2000f8e00ff */
[----:B------:R-:W-:Y:S01]  /*10e0*/  ULDC.64 UR4, c[0x4][0x70] ;  /* 0x01001c0000047ab9 */ /* 0x000fe20000000a00 */
[----:B------:R-:W-:Y:S02]  /*10f0*/  IMAD.U32 R10, RZ, RZ, UR6 ;  /* 0x00000006ff0a7e24 */ /* 0x000fe4000f8e00ff */
[----:B------:R-:W-:Y:S02]  /*1100*/  IMAD.U32 R6, RZ, RZ, UR4 ;  /* 0x00000004ff067e24 */ /* 0x000fe4000f8e00ff */
[----:B------:R-:W-:-:S02]  /*1110*/  IMAD.U32 R7, RZ, RZ, UR5 ;  /* 0x00000005ff077e24 */ /* 0x000fc4000f8e00ff */
[----:B------:R-:W-:Y:S02]  /*1120*/  IMAD.U32 R11, RZ, RZ, UR7 ;  /* 0x00000007ff0b7e24 */ /* 0x000fe4000f8e00ff */
[----:B------:R-:W-:Y:S02]  /*1130*/  IMAD.MOV.U32 R8, RZ, RZ, 0x1e1 ;  /* 0x000001e1ff087424 */ /* 0x000fe400078e00ff */
[----:B------:R-:W-:Y:S02]  /*1140*/  IMAD.MOV.U32 R12, RZ, RZ, 0x1 ;  /* 0x00000001ff0c7424 */ /* 0x000fe400078e00ff */
[----:B0-----:R-:W-:-:S07]  /*1150*/  IMAD.MOV.U32 R13, RZ, RZ, RZ ;  /* 0x000000ffff0d7224 */ /* 0x001fce00078e00ff */
[----:B------:R-:W-:-:S07]  /*1160*/  LEPC R20, `(.L_x_13) ;  /* 0x000000001014794e */ /* 0x000fce0000000000 */
[----:B-1---5:R-:W-:Y:S05]  /*1170*/  CALL.ABS.NOINC R14 ;  /* 0x000000000e007343 */ /* 0x022fea0003c00000 */
.L_x_13:
[----:B------:R-:W-:-:S13]  /*1180*/  ISETP.NE.AND P0, PT, R132, 0x3, PT ;  /* 0x000000038400780c */ /* 0x000fda0003f05270 */
[----:B------:R-:W-:Y:S05]  /*1190*/  @!P0 BRA `(.L_x_14) ;  /* 0x0000000000048947 */ /* 0x000fea0003800000 */
[----:B------:R-:W-:Y:S01]  /*11a0*/  BPT.TRAP 0x1 ;  /* 0x000000040000795c */ /* 0x000fe20000300000 */
.L_x_14:
[----:B------:R-:W-:Y:S02]  /*11b0*/  IMAD.U32 R3, RZ, RZ, UR39 ;  /* 0x00000027ff037e24 */ /* 0x000fe4000f8e00ff */
[----:B------:R-:W-:-:S03]  /*11c0*/  IMAD.U32 R0, RZ, RZ, UR38 ;  /* 0x00000026ff007e24 */ /* 0x000fc6000f8e00ff */
[----:B------:R-:W-:Y:S02]  /*11d0*/  LEA R3, R3, UR41, 0x3 ;  /* 0x0000002903037c11 */ /* 0x000fe4000f8e18ff */
[----:B------:R-:W-:-:S04]  /*11e0*/  SHF.L.U32 R0, R0, 0x1f, RZ ;  /* 0x0000001f00007819 */ /* 0x000fc800000006ff */
[----:B------:R2:W3:Y:S01]  /*11f0*/  SYNCS.PHASECHK.TRANS64.TRYWAIT P1, [R3+URZ], R0 ;  /* 0x00000000030075a7 */ /* 0x0004e2000802017f */
[----:B------:R-:W-:Y:S05]  /*1200*/  @!P0 BRA `(.L_x_15) ;  /* 0x0000000000048947 */ /* 0x000fea0003800000 */
[----:B------:R-:W-:Y:S01]  /*1210*/  BPT.TRAP 0x1 ;  /* 0x000000040000795c */ /* 0x000fe20000300000 */
.L_x_15:
[----:B---3--:R-:W-:Y:S05]  /*1220*/  @P1 BRA `(.L_x_16) ;  /* 0x0000000000081947 */ /* 0x008fea0003800000 */
[----:B------:R-:W3:Y:S02]  /*1230*/  SYNCS.PHASECHK.TRANS64.TRYWAIT P1, [R3+URZ], R0 ;  /* 0x00000000030075a7 */ /* 0x000ee4000802017f */
[----:B---3--:R-:W-:Y:S05]  /*1240*/  @!P1 BRA `(.L_x_17) ;  /* 0x0000009800bc9947 */ /* 0x008fea0003800000 */
.L_x_16:
[----:B------:R-:W-:-:S04]  /*1250*/  UISETP.LT.AND UP0, UPT, UR40, 0x1, UPT ;  /* 0x000000012800788c */ /* 0x000fc8000bf01270 */
[----:B------:R-:W-:-:S06]  /*1260*/  USEL UR4, UR40, 0x1, UP0 ;  /* 0x0000000128047887 */ /* 0x000fcc0008000000 */
[----:B--23--:R-:W-:Y:S01]  /*1270*/  IMAD.U32 R0, RZ, RZ, UR4 ;  /* 0x00000004ff007e24 */ /* 0x00cfe2000f8e00ff */
[----:B------:R-:W-:Y:S05]  /*1280*/  WARPSYNC.ALL ;  /* 0x0000000000007948 */ /* 0x000fea0003800000 */
[----:B------:R-:W-:-:S04]  /*1290*/  IADD3 R0, -R0, UR40, RZ ;  /* 0x0000002800007c10 */ /* 0x000fc8000fffe1ff */
[----:B------:R-:W-:Y:S01]  /*12a0*/  ISETP.GE.AND P1, PT, R0, 0x1, PT ;  /* 0x000000010000780c */ /* 0x000fe20003f26270 */
[----:B------:R-:W-:Y:S01]  /*12b0*/  UIADD3 UR4, UR41, 0x30180, URZ ;  /* 0x0003018029047890 */ /* 0x000fe2000fffe03f */
[----:B------:R-:W-:Y:S01]  /*12c0*/  WARPGROUP.ARRIVE ;  /* 0x00000000000079c5 */ /* 0x000fe20000000000 */
[----:B------:R-:W-:Y:S01]  /*12d0*/  UMOV UR13, 0x80000020 ;  /* 0x80000020000d7882 */ /* 0x000fe20000000000 */
[----:B------:R-:W-:Y:S01]  /*12e0*/  UMOV UR15, 0x80000020 ;  /* 0x80000020000f7882 */ /* 0x000fe20000000000 */
[----:B------:R-:W-:Y:S01]  /*12f0*/  USHF.R.U32.HI UR4, URZ, 0x4, UR4 ;  /* 0x000000043f047899 */ /* 0x000fe20008011604 */
[----:B------:R-:W-:Y:S01]  /*1300*/  UMOV UR9, UR13 ;  /* 0x0000000d00097c82 */ /* 0x000fe20008000000 */
[----:B------:R-:W-:Y:S02]  /*1310*/  UMOV UR11, 0x80000020 ;  /* 0x80000020000b7882 */ /* 0x000fe40000000000 */
[----:B------:R-:W-:Y:S02]  /*1320*/  ULOP3.LUT UR5, UR4, 0x3fff, URZ, 0xc0, !UPT ;  /* 0x00003fff04057892 */ /* 0x000fe4000f8ec03f */
[----:B------:R-:W-:-:S02]  /*1330*/  ULOP3.LUT UR4, UR42, 0x10000, URZ, 0xfc, !UPT ;  /* 0x000100002a047892 */ /* 0x000fc4000f8efc3f */
[----:B------:R-:W-:Y:S02]  /*1340*/  ULOP3.LUT UR5, UR5, 0x10000, URZ, 0xfc, !UPT ;  /* 0x0001000005057892 */ /* 0x000fe4000f8efc3f */
[----:B------:R-:W-:Y:S02]  /*1350*/  ULEA UR12, UR39, UR4, 0xb ;  /* 0x00000004270c7291 */ /* 0x000fe4000f8e583f */
[----:B------:R-:W-:Y:S01]  /*1360*/  UIMAD UR14, UR39, 0xc0, UR5 ;  /* 0x000000c0270e78a4 */ /* 0x000fe2000f8e0205 */
[----:B------:R-:W-:Y:S01]  /*1370*/  UMOV UR17, UR13 ;  /* 0x0000000d00117c82 */ /* 0x000fe20008000000 */
[----:B------:R-:W-:Y:S02]  /*1380*/  UMOV UR19, 0x80000020 ;  /* 0x8000002000137882 */ /* 0x000fe40000000000 */
[----:B------:R-:W-:Y:S01]  /*1390*/  UIADD3 UR10, UR14, 0x40, URZ ;  /* 0x000000400e0a7890 */ /* 0x000fe2000fffe03f */
[----:B------:R-:W-:Y:S01]  /*13a0*/  UMOV UR8, UR12 ;  /* 0x0000000c00087c82 */ /* 0x000fe20008000000 */
[----:B------:R-:W-:-:S03]  /*13b0*/  UIADD3 UR18, UR14, 0x80, URZ ;  /* 0x000000800e127890 */ /* 0x000fc6000fffe03f */
[----:B------:R-:W-:Y:S01]  /*13c0*/  HGMMA.64x16x16.F32 R112, gdesc[UR12], RZ, !UPT, gsb0 ;  /* 0x002000000c7079f0 */ /* 0x000fe2000c0008ff */
[----:B------:R-:W-:Y:S01]  /*13d0*/  UMOV UR16, UR12 ;  /* 0x0000000c00107c82 */ /* 0x000fe20008000000 */
[----:B------:R-:W-:Y:S01]  /*13e0*/  UIADD3 UR6, UR12, 0x200, URZ ;  /* 0x000002000c067890 */ /* 0x000fe2000fffe03f */
[----:B------:R-:W-:Y:S01]  /*13f0*/  UMOV UR22, UR14 ;  /* 0x0000000e00167c82 */ /* 0x000fe20008000000 */
[----:B------:R-:W-:Y:S01]  /*1400*/  UMOV UR23, UR15 ;  /* 0x0000000f00177c82 */ /* 0x000fe20008000000 */
[----:B------:R-:W-:Y:S02]  /*1410*/  WARPGROUP.DEPBAR.LE gsb0, 0x0 ;  /* 0x00008000000079c5 */ /* 0x000fe40000010000 */
[----:B------:R-:W-:-:S06]  /*1420*/  WARPGROUP.ARRIVE ;  /* 0x00000000000079c5 */ /* 0x000fcc0000000000 */
[----:B------:R-:W-:Y:S03]  /*1430*/  HGMMA.64x16x16.F32 R80, gdesc[UR8], RZ, !UPT, gsb0 ;  /* 0x00200000085079f0 */ /* 0x000fe6000c0008ff */
[----:B------:R-:W-:Y:S02]  /*1440*/  WARPGROUP.DEPBAR.LE gsb0, 0x0 ;  /* 0x00008000000079c5 */ /* 0x000fe40000010000 */
[----:B------:R-:W-:-:S06]  /*1450*/  WARPGROUP.ARRIVE ;  /* 0x00000000000079c5 */ /* 0x000fcc0000000000 */
[----:B------:R-:W-:Y:S01]  /*1460*/  HGMMA.64x16x16.F32 R48, gdesc[UR16], RZ, !UPT, gsb0 ;  /* 0x00200000103079f0 */ /* 0x000fe2000c0008ff */
[----:B------:R-:W-:Y:S01]  /*1470*/  UMOV UR16, UR6 ;  /* 0x0000000600107c82 */ /* 0x000fe20008000000 */
[----:B------:R-:W-:Y:S01]  /*1480*/  UMOV UR17, 0x80000020 ;  /* 0x8000002000117882 */ /* 0x000fe20000000000 */
[----:B------:R-:W-:Y:S01]  /*1490*/  UMOV UR8, UR16 ;  /* 0x0000001000087c82 */ /* 0x000fe20008000000 */
[----:B------:R-:W-:Y:S01]  /*14a0*/  UMOV UR9, UR17 ;  /* 0x0000001100097c82 */ /* 0x000fe20008000000 */
[----:B------:R-:W-:Y:S01]  /*14b0*/  UMOV UR20, UR16 ;  /* 0x0000001000147c82 */ /* 0x000fe20008000000 */
[----:B------:R-:W-:Y:S01]  /*14c0*/  UMOV UR21, UR17 ;  /* 0x0000001100157c82 */ /* 0x000fe20008000000 */
[----:B------:R-:W-:Y:S01]  /*14d0*/  UIADD3 UR6, UR12, 0x400, URZ ;  /* 0x000004000c067890 */ /* 0x000fe2000fffe03f */
[----:B------:R-:W-:Y:S02]  /*14e0*/  WARPGROUP.DEPBAR.LE gsb0, 0x0 ;  /* 0x00008000000079c5 */ /* 0x000fe40000010000 */
[----:B------:R-:W-:-:S06]  /*14f0*/  WARPGROUP.ARRIVE ;  /* 0x00000000000079c5 */ /* 0x000fcc0000000000 */
[----:B------:R-:W-:Y:S01]  /*1500*/  HGMMA.64x16x16.F32 R40, gdesc[UR16], RZ, !UPT, gsb0 ;  /* 0x00200000102879f0 */ /* 0x000fe2000c0008ff */
[----:B------:R-:W-:Y:S01]  /*1510*/  UIADD3 UR16, UR12, 0x600, URZ ;  /* 0x000006000c107890 */ /* 0x000fe2000fffe03f */
[----:B------:R-:W-:Y:S01]  /*1520*/  UMOV UR17, 0x80000020 ;  /* 0x8000002000117882 */ /* 0x000fe20000000000 */
[----:B------:R-:W-:Y:S02]  /*1530*/  WARPGROUP.DEPBAR.LE gsb0, 0x0 ;  /* 0x00008000000079c5 */ /* 0x000fe40000010000 */
[----:B------:R-:W-:-:S06]  /*1540*/  WARPGROUP.ARRIVE ;  /* 0x00000000000079c5 */ /* 0x000fcc0000000000 */
[----:B------:R-:W-:Y:S03]  /*1550*/  HGMMA.64x16x16.F32 R72, gdesc[UR8], RZ, !UPT, gsb0 ;  /* 0x00200000084879f0 */ /* 0x000fe6000c0008ff */
[----:B------:R-:W-:Y:S02]  /*1560*/  WARPGROUP.DEPBAR.LE gsb0, 0x0 ;  /* 0x00008000000079c5 */ /* 0x000fe40000010000 */
[----:B------:R-:W-:-:S06]  /*1570*/  WARPGROUP.ARRIVE ;  /* 0x00000000000079c5 */ /* 0x000fcc0000000000 */
[----:B------:R-:W-:Y:S01]  /*1580*/  HGMMA.64x16x16.F32 R104, gdesc[UR20], RZ, !UPT, gsb0 ;  /* 0x00200000146879f0 */ /* 0x000fe2000c0008ff */
[----:B------:R-:W-:Y:S01]  /*1590*/  UMOV UR22, UR14 ;  /* 0x0000000e00167c82 */ /* 0x000fe20008000000 */
[----:B------:R-:W-:Y:S01]  /*15a0*/  UMOV UR23, UR15 ;  /* 0x0000000f00177c82 */ /* 0x000fe20008000000 */
[----:B------:R-:W-:Y:S01]  /*15b0*/  UMOV UR20, UR6 ;  /* 0x0000000600147c82 */ /* 0x000fe20008000000 */
[----:B------:R-:W-:Y:S01]  /*15c0*/  UMOV UR21, 0x80000020 ;  /* 0x8000002000157882 */ /* 0x000fe20000000000 */
[----:B------:R-:W-:Y:S01]  /*15d0*/  UMOV UR8, UR20 ;  /* 0x0000001400087c82 */ /* 0x000fe20008000000 */
[----:B------:R-:W-:Y:S01]  /*15e0*/  UMOV UR9, UR21 ;  /* 0x0000001500097c82 */ /* 0x000fe20008000000 */
[----:B------:R-:W-:Y:S01]  /*15f0*/  UIADD3 UR6, UR12, 0x202, URZ ;  /* 0x000002020c067890 */ /* 0x000fe2000fffe03f */
[----:B------:R-:W-:Y:S02]  /*1600*/  WARPGROUP.DEPBAR.LE gsb0, 0x0 ;  /* 0x00008000000079c5 */ /* 0x000fe40000010000 */
[----:B------:R-:W-:-:S06]  /*1610*/  WARPGROUP.ARRIVE ;  /* 0x00000000000079c5 */ /* 0x000fcc0000000000 */
[----:B------:R-:W-:Y:S01]  /*1620*/  HGMMA.64x16x16.F32 R96, gdesc[UR20], RZ, !UPT, gsb0 ;  /* 0x00200000146079f0 */ /* 0x000fe2000c0008ff */
[----:B------:R-:W-:Y:S01]  /*1630*/  UMOV UR22, UR18 ;  /* 0x0000001200167c82 */ /* 0x000fe20008000000 */
[----:B------:R-:W-:Y:S01]  /*1640*/  UMOV UR23, UR19 ;  /* 0x0000001300177c82 */ /* 0x000fe20008000000 */
        /* <DEDUP_REMOVED lines=8> */
[----:B------:R-:W-:Y:S01]  /*16d0*/  UIADD3 UR22, UR14, 0x82, URZ ;  /* 0x000000820e167890 */ /* 0x000fe2000fffe03f */
[----:B------:R-:W-:Y:S01]  /*16e0*/  UMOV UR23, 0x80000020 ;  /* 0x8000002000177882 */ /* 0x000fe20000000000 */
        /* <DEDUP_REMOVED lines=8> */
[----:B------:R-:W-:Y:S02]  /*1770*/  UIADD3 UR8, UR12, 0x2, URZ ;  /* 0x000000020c087890 */ /* 0x000fe4000fffe03f */
[----:B------:R-:W-:Y:S01]  /*1780*/  UIADD3 UR10, UR14, 0x2, URZ ;  /* 0x000000020e0a7890 */ /* 0x000fe2000fffe03f */
[----:B------:R-:W-:Y:S01]  /*1790*/  UMOV UR9, 0x80000020 ;  /* 0x8000002000097882 */ /* 0x000fe20000000000 */
[----:B------:R-:W-:Y:S01]  /*17a0*/  UMOV UR11, 0x80000020 ;  /* 0x80000020000b7882 */ /* 0x000fe20000000000 */
[----:B------:R-:W-:Y:S02]  /*17b0*/  UMOV UR21, UR9 ;  /* 0x0000000900157c82 */ /* 0x000fe40008000000 */
[----:B------:R-:W-:Y:S01]  /*17c0*/  UMOV UR20, UR8 ;  /* 0x0000000800147c82 */ /* 0x000fe20008000000 */
[----:B------:R-:W-:Y:S02]  /*17d0*/  WARPGROUP.DEPBAR.LE gsb0, 0x0 ;  /* 0x00008000000079c5 */ /* 0x000fe40000010000 */
[----:B------:R-:W-:-:S06]  /*17e0*/  WARPGROUP.ARRIVE ;  /* 0x00000000000079c5 */ /* 0x000fcc0000000000 */
[----:B------:R-:W-:Y:S01]  /*17f0*/  HGMMA.64x16x16.F32 R88, gdesc[UR16], RZ, !UPT, gsb0 ;  /* 0x00200000105879f0 */ /* 0x000fe2000c0008ff */
[----:B------:R-:W-:Y:S01]  /*1800*/  UIADD3 UR18, UR14, 0x42, URZ ;  /* 0x000000420e127890 */ /* 0x000fe2000fffe03f */
[----:B------:R-:W-:Y:S01]  /*1810*/  UMOV UR16, UR8 ;  /* 0x0000000800107c82 */ /* 0x000fe20008000000 */
[----:B------:R-:W-:Y:S01]  /*1820*/  UMOV UR17, UR9 ;  /* 0x0000000900117c82 */ /* 0x000fe20008000000 */
[----:B------:R-:W-:Y:S01]  /*1830*/  UMOV UR19, 0x80000020 ;  /* 0x8000002000137882 */ /* 0x000fe20000000000 */
[----:B------:R-:W-:Y:S02]  /*1840*/  WARPGROUP.DEPBAR.LE gsb0, 0x0 ;  /* 0x00008000000079c5 */ /* 0x000fe40000010000 */
[----:B------:R-:W-:-:S06]  /*1850*/  WARPGROUP.ARRIVE ;  /* 0x00000000000079c5 */ /* 0x000fcc0000000000 */
[----:B------:R-:W-:Y:S03]  /*1860*/  HGMMA.64x16x16.F32 R112, gdesc[UR8], R112, gsb0 ;  /* 0x00200000087079f0 */ /* 0x000fe60008000870 */
[----:B------:R-:W-:Y:S02]  /*1870*/  WARPGROUP.DEPBAR.LE gsb0, 0x0 ;  /* 0x00008000000079c5 */ /* 0x000fe40000010000 */
[----:B------:R-:W-:-:S06]  /*1880*/  WARPGROUP.ARRIVE ;  /* 0x00000000000079c5 */ /* 0x000fcc0000000000 */
[----:B------:R-:W-:Y:S03]  /*1890*/  HGMMA.64x16x16.F32 R80, gdesc[UR16], R80, gsb0 ;  /* 0x00200000105079f0 */ /* 0x000fe60008000850 */
[----:B------:R-:W-:Y:S02]  /*18a0*/  WARPGROUP.DEPBAR.LE gsb0, 0x0 ;  /* 0x00008000000079c5 */ /* 0x000fe40000010000 */
[----:B------:R-:W-:-:S06]  /*18b0*/  WARPGROUP.ARRIVE ;  /* 0x00000000000079c5 */ /* 0x000fcc0000000000 */
[----:B------:R-:W-:Y:S01]  /*18c0*/  HGMMA.64x16x16.F32 R48, gdesc[UR20], R48, gsb0 ;  /* 0x00200000143079f0 */ /* 0x000fe20008000830 */
[----:B------:R-:W-:Y:S01]  /*18d0*/  UMOV UR20, UR6 ;  /* 0x0000000600147c82 */ /* 0x000fe20008000000 */
[----:B------:R-:W-:Y:S01]  /*18e0*/  UMOV UR21, 0x80000020 ;  /* 0x8000002000157882 */ /* 0x000fe20000000000 */
[----:B------:R-:W-:Y:S01]  /*18f0*/  UMOV UR16, UR20 ;  /* 0x0000001400107c82 */ /* 0x000fe20008000000 */
[----:B------:R-:W-:Y:S01]  /*1900*/  UMOV UR17, UR21 ;  /* 0x0000001500117c82 */ /* 0x000fe20008000000 */
[----:B------:R-:W-:Y:S01]  /*1910*/  UMOV UR8, UR20 ;  /* 0x0000001400087c82 */ /* 0x000fe20008000000 */
[----:B------:R-:W-:Y:S01]  /*1920*/  UMOV UR9, UR21 ;  /* 0x0000001500097c82 */ /* 0x000fe20008000000 */
[----:B------:R-:W-:Y:S02]  /*1930*/  UIADD3 UR6, UR12, 0x402, URZ ;  /* 0x000004020c067890 */ /* 0x000fe4000fffe03f */
[----:B------:R-:W-:Y:S01]  /*1940*/  UIADD3 UR12, UR12, 0x602, URZ ;  /* 0x000006020c0c7890 */ /* 0x000fe2000fffe03f */
[----:B------:R-:W-:-:S02]  /*1950*/  WARPGROUP.DEPBAR.LE gsb0, 0x0 ;  /* 0x00008000000079c5 */ /* 0x000fc40000010000 */
        /* <DEDUP_REMOVED lines=37> */
[----:B------:R-:W-:Y:S03]  /*1bb0*/  HGMMA.64x16x16.F32 R88, gdesc[UR8], R88, gsb0 ;  /* 0x00200000085879f0 */ /* 0x000fe60008000858 */
[----:B------:R-:W-:Y:S02]  /*1bc0*/  WARPGROUP.DEPBAR.LE gsb0, 0x0 ;  /* 0x00008000000079c5 */ /* 0x000fe40000010000 */
[----:B------:R-:W-:Y:S05]  /*1bd0*/  @!P1 BRA `(.L_x_18) ;  /* 0x0000000800cc9947 */ /* 0x000fea0003800000 */
[----:B------:R-:W-:Y:S01]  /*1be0*/  UIADD3 UR6, UR39, 0x1, URZ ;  /* 0x0000000127067890 */ /* 0x000fe2000fffe03f */
[----:B------:R-:W-:-:S03]  /*1bf0*/  IMAD.MOV.U32 R3, RZ, RZ, R0 ;  /* 0x000000ffff037224 */ /* 0x000fc600078e0000 */
[----:B------:R-:W-:-:S04]  /*1c00*/  UISETP.NE.AND UP0, UPT, UR6, 0x6, UPT ;  /* 0x000000060600788c */ /* 0x000fc8000bf05270 */
[----:B------:R-:W-:Y:S02]  /*1c10*/  USEL UR7, URZ, 0x1, UP0 ;  /* 0x000000013f077887 */ /* 0x000fe40008000000 */
[----:B------:R-:W-:Y:S02]  /*1c20*/  USEL UR6, UR6, URZ, UP0 ;  /* 0x0000003f06067287 */ /* 0x000fe40008000000 */
[----:B------:R-:W-:-:S06]  /*1c30*/  ULOP3.LUT UR7, UR38, UR7, URZ, 0x3c, !UPT ;  /* 0x0000000726077292 */ /* 0x000fcc000f8e3c3f */
[----:B------:R-:W-:Y:S01]  /*1c40*/  IMAD.U32 R6, RZ, RZ, UR7 ;  /* 0x00000007ff067e24 */ /* 0x000fe2000f8e00ff */
[----:B------:R-:W-:-:S06]  /*1c50*/  UMOV UR7, UR39 ;  /* 0x0000002700077c82 */ /* 0x000fcc0008000000 */
.L_x_25:
[----:B------:R-:W-:Y:S05]  /*1c60*/  @!P0 BRA `(.L_x_19) ;  /* 0x0000000000048947 */ /* 0x000fea0003800000 */
[----:B------:R-:W-:Y:S01]  /*1c70*/  BPT.TRAP 0x1 ;  /* 0x000000040000795c */ /* 0x000fe20000300000 */
.L_x_19:
[----:B------:R-:W-:Y:S01]  /*1c80*/  ULEA UR8, UR6, UR41, 0x3 ;  /* 0x0000002906087291 */ /* 0x000fe2000f8e183f */
[----:B01----:R-:W-:-:S08]  /*1c90*/  SHF.L.U32 R4, R6, 0x1f, RZ ;  /* 0x0000001f06047819 */ /* 0x003fd000000006ff */
[----:B------:R0:W1:Y:S01]  /*1ca0*/  SYNCS.PHASECHK.TRANS64.TRYWAIT P1, [UR8], R4 ;  /* 0x00000004ff0075a7 */ /* 0x0000620008020148 */
[----:B------:R-:W-:Y:S05]  /*1cb0*/  @!P0 BRA `(.L_x_20) ;  /* 0x0000000000048947 */ /* 0x000fea0003800000 */
[----:B------:R-:W-:Y:S01]  /*1cc0*/  BPT.TRAP 0x1 ;  /* 0x000000040000795c */ /* 0x000fe20000300000 */
.L_x_20:
[----:B-1----:R-:W-:Y:S05]  /*1cd0*/  @P1 BRA `(.L_x_21) ;  /* 0x0000000000081947 */ /* 0x002fea0003800000 */
[----:B------:R-:W1:Y:S02]  /*1ce0*/  SYNCS.PHASECHK.TRANS64.TRYWAIT P1, [UR8], R4 ;  /* 0x00000004ff0075a7 */ /* 0x000e640008020148 */
[----:B-1----:R-:W-:Y:S05]  /*1cf0*/  @!P1 BRA `(.L_x_22) ;  /* 0x0000009000249947 */ /* 0x002fea0003800000 */
.L_x_21:
[----:B------:R-:W-:Y:S01]  /*1d00*/  ULEA UR8, UR6, UR4, 0xb ;  /* 0x0000000406087291 */ /* 0x000fe2000f8e583f */
[----:B------:R-:W-:Y:S01]  /*1d10*/  WARPGROUP.ARRIVE ;  /* 0x00000000000079c5 */ /* 0x000fe20000000000 */
[----:B------:R-:W-:Y:S01]  /*1d20*/  UIMAD UR10, UR6, 0xc0, UR5 ;  /* 0x000000c0060a78a4 */ /* 0x000fe2000f8e0205 */
[----:B------:R-:W-:Y:S01]  /*1d30*/  UMOV UR9, 0x80000020 ;  /* 0x8000002000097882 */ /* 0x000fe20000000000 */
[----:B------:R-:W-:Y:S02]  /*1d40*/  UMOV UR11, 0x80000020 ;  /* 0x80000020000b7882 */ /* 0x000fe40000000000 */
[----:B------:R-:W-:Y:S01]  /*1d50*/  UIADD3 UR14, UR10, 0x40, URZ ;  /* 0x000000400a0e7890 */ /* 0x000fe2000fffe03f */
[----:B------:R-:W-:Y:S01]  /*1d60*/  UMOV UR12, UR8 ;  /* 0x00000008000c7c82 */ /* 0x000fe20008000000 */
[----:B------:R-:W-:Y:S01]  /*1d70*/  UMOV UR13, UR9 ;  /* 0x00000009000d7c82 */ /* 0x000fe20008000000 */
[----:B------:R-:W-:Y:S02]  /*1d80*/  UMOV UR15, 0x80000020 ;  /* 0x80000020000f7882 */ /* 0x000fe40000000000 */
[----:B------:R-:W-:Y:S01]  /*1d90*/  HGMMA.64x16x16.F32 R112, gdesc[UR8], R112, gsb0 ;  /* 0x00200000087079f0 */ /* 0x000fe20008000870 */
[----:B------:R-:W-:Y:S01]  /*1da0*/  UIADD3 UR18, UR10, 0x80, URZ ;  /* 0x000000800a127890 */ /* 0x000fe2000fffe03f */
[----:B------:R-:W-:Y:S01]  /*1db0*/  UMOV UR16, UR8 ;  /* 0x0000000800107c82 */ /* 0x000fe20008000000 */
[----:B------:R-:W-:Y:S01]  /*1dc0*/  UMOV UR17, UR9 ;  /* 0x0000000900117c82 */ /* 0x000fe20008000000 */
[----:B------:R-:W-:Y:S01]  /*1dd0*/  UMOV UR19, 0x80000020 ;  /* 0x8000002000137882 */ /* 0x000fe20000000000 */
[----:B------:R-:W-:Y:S01]  /*1de0*/  UIADD3 UR20, UR8, 0x200, URZ ;  /* 0x0000020008147890 */ /* 0x000fe2000fffe03f */
[----:B------:R-:W-:Y:S01]  /*1df0*/  UMOV UR22, UR10 ;  /* 0x0000000a00167c82 */ /* 0x000fe20008000000 */
[----:B------:R-:W-:Y:S01]  /*1e00*/  UMOV UR23, UR11 ;  /* 0x0000000b00177c82 */ /* 0x000fe20008000000 */
[----:B------:R-:W-:Y:S01]  /*1e10*/  UIADD3 UR9, UR8, 0x400, URZ ;  /* 0x0000040008097890 */ /* 0x000fe2000fffe03f */
[----:B------:R-:W-:-:S02]  /*1e20*/  WARPGROUP.DEPBAR.LE gsb0, 0x0 ;  /* 0x00008000000079c5 */ /* 0x000fc40000010000 */
        /* <DEDUP_REMOVED lines=13> */
[----:B------:R-:W-:Y:S01]  /*1f00*/  HGMMA.64x16x16.F32 R40, gdesc[UR16], R40, gsb0 ;  /* 0x00200000102879f0 */ /* 0x000fe20008000828 */
[----:B------:R-:W-:Y:S01]  /*1f10*/  UIADD3 UR16, UR8, 0x600, URZ ;  /* 0x0000060008107890 */ /* 0x000fe2000fffe03f */
[----:B------:R-:W-:Y:S01]  /*1f20*/  UMOV UR17, 0x80000020 ;  /* 0x8000002000117882 */ /* 0x000fe20000000000 */
[----:B------:R-:W-:Y:S02]  /*1f30*/  WARPGROUP.DEPBAR.LE gsb0, 0x0 ;  /* 0x00008000000079c5 */ /* 0x000fe40000010000 */
[----:B------:R-:W-:-:S06]  /*1f40*/  WARPGROUP.ARRIVE ;  /* 0x00000000000079c5 */ /* 0x000fcc0000000000 */
[----:B------:R-:W-:Y:S03]  /*1f50*/  HGMMA.64x16x16.F32 R72, gdesc[UR12], R72, gsb0 ;  /* 0x002000000c4879f0 */ /* 0x000fe60008000848 */
[----:B------:R-:W-:Y:S02]  /*1f60*/  WARPGROUP.DEPBAR.LE gsb0, 0x0 ;  /* 0x00008000000079c5 */ /* 0x000fe40000010000 */
[----:B------:R-:W-:-:S06]  /*1f70*/  WARPGROUP.ARRIVE ;  /* 0x00000000000079c5 */ /* 0x000fcc0000000000 */
[----:B------:R-:W-:Y:S01]  /*1f80*/  HGMMA.64x16x16.F32 R104, gdesc[UR20], R104, gsb0 ;  /* 0x00200000146879f0 */ /* 0x000fe20008000868 */
        /* <DEDUP_REMOVED lines=9> */
[----:B------:R-:W-:Y:S01]  /*2020*/  HGMMA.64x16x16.F32 R96, gdesc[UR20], R96, gsb0 ;  /* 0x00200000146079f0 */ /* 0x000fe20008000860 */
[----:B------:R-:W-:Y:S01]  /*2030*/  UMOV UR22, UR18 ;  /* 0x0000001200167c82 */ /* 0x000fe20008000000 */
[----:B------:R-:W-:Y:S01]  /*2040*/  UMOV UR23, UR19 ;  /* 0x0000001300177c82 */ /* 0x000fe20008000000 */
        /* <DEDUP_REMOVED lines=23> */
[----:B------:R-:W-:Y:S02]  /*21c0*/  UIADD3 UR16, UR8, 0x2, URZ ;  /* 0x0000000208107890 */ /* 0x000fe4000fffe03f */
[----:B------:R-:W-:Y:S01]  /*21d0*/  UIADD3 UR18, UR10, 0x2, URZ ;  /* 0x000000020a127890 */ /* 0x000fe2000fffe03f */
[----:B------:R-:W-:Y:S01]  /*21e0*/  UMOV UR17, 0x80000020 ;  /* 0x8000002000117882 */ /* 0x000fe20000000000 */
[----:B------:R-:W-:Y:S01]  /*21f0*/  UMOV UR19, 0x80000020 ;  /* 0x8000002000137882 */ /* 0x000fe20000000000 */
[----:B------:R-:W-:Y:S02]  /*2200*/  UMOV UR13, UR17 ;  /* 0x00000011000d7c82 */ /* 0x000fe40008000000 */
[----:B------:R-:W-:Y:S01]  /*2210*/  UMOV UR12, UR16 ;  /* 0x00000010000c7c82 */ /* 0x000fe20008000000 */
[----:B------:R-:W-:Y:S01]  /*2220*/  UMOV UR20, UR16 ;  /* 0x0000001000147c82 */ /* 0x000fe20008000000 */
[----:B------:R-:W-:Y:S01]  /*2230*/  UMOV UR21, UR17 ;  /* 0x0000001100157c82 */ /* 0x000fe20008000000 */
        /* <DEDUP_REMOVED lines=58> */
[----:B------:R-:W-:Y:S01]  /*25e0*/  BPT.TRAP 0x1 ;  /* 0x000000040000795c */ /* 0x000fe20000300000 */
.L_x_23:
[----:B------:R-:W-:Y:S01]  /*25f0*/  ULEA UR8, UR7, UR41, 0x3 ;  /* 0x0000002907087291 */ /* 0x000fe2000f8e183f */
[----:B------:R-:W-:-:S03]  /*2600*/  ISETP.GT.U32.AND P1, PT, R19, 0x1, PT ;  /* 0x000000011300780c */ /* 0x000fc60003f24070 */
[----:B------:R-:W-:-:S04]  /*2610*/  UIADD3 UR8, UR8, 0x30, URZ ;  /* 0x0000003008087890 */ /* 0x000fc8000fffe03f */
[----:B------:R-:W-:-:S09]  /*2620*/  UPRMT UR8, URZ, 0x654, UR8 ;  /* 0x000006543f087896 */ /* 0x000fd20008000008 */
[----:B------:R-:W-:Y:S01]  /*2630*/  SYNCS.ARRIVE.TRANS64.RED.A1T0 RZ, [UR8], RZ ;  /* 0x000000ffffff79a7 */ /* 0x000fe20008100408 */
[----:B------:R-:W-:Y:S05]  /*2640*/  @P1 BRA `(.L_x_24) ;  /* 0x0000000000041947 */ /* 0x000fea0003800000 */
[----:B------:R-:W-:Y:S01]  /*2650*/  BPT.TRAP 0x1 ;  /* 0x000000040000795c */ /* 0x000fe20000300000 */
.L_x_24:
[----:B------:R-:W-:Y:S01]  /*2660*/  UIADD3 UR6, UR6, 0x1, URZ ;  /* 0x0000000106067890 */ /* 0x000fe2000fffe03f */
[C---:B------:R-:W-:Y:S01]  /*2670*/  ISETP.GT.AND P1, PT, R3.reuse, 0x1, PT ;  /* 0x000000010300780c */ /* 0x040fe20003f24270 */
[----:B------:R-:W-:Y:S01]  /*2680*/  UIADD3 UR7, UR7, 0x1, URZ ;  /* 0x0000000107077890 */ /* 0x000fe2000fffe03f */
[----:B------:R-:W-:Y:S01]  /*2690*/  VIADD R3, R3, 0xffffffff ;  /* 0xffffffff03037836 */ /* 0x000fe20000000000 */
[----:B------:R-:W-:Y:S02]  /*26a0*/  UISETP.NE.AND UP0, UPT, UR6, 0x6, UPT ;  /* 0x000000060600788c */ /* 0x000fe4000bf05270 */
[----:B------:R-:W-:Y:S02]  /*26b0*/  UISETP.NE.AND UP1, UPT, UR7, 0x6, UPT ;  /* 0x000000060700788c */ /* 0x000fe4000bf25270 */
[----:B------:R-:W-:Y:S02]  /*26c0*/  USEL UR8, URZ, 0x1, UP0 ;  /* 0x000000013f087887 */ /* 0x000fe40008000000 */
[----:B------:R-:W-:-:S02]  /*26d0*/  USEL UR6, UR6, URZ, UP0 ;  /* 0x0000003f06067287 */ /* 0x000fc40008000000 */
[----:B------:R-:W-:Y:S02]  /*26e0*/  USEL UR7, UR7, URZ, UP1 ;  /* 0x0000003f07077287 */ /* 0x000fe40008800000 */
[----:B------:R-:W-:Y:S01]  /*26f0*/  LOP3.LUT R6, R6, UR8, RZ, 0x3c, !PT ;  /* 0x0000000806067c12 */ /* 0x000fe2000f8e3cff */
[----:B------:R-:W-:Y:S09]  /*2700*/  @P1 BRA `(.L_x_25) ;  /* 0xfffffff400541947 */ /* 0x000ff2000383ffff */
.L_x_18:
[----:B------:R-:W2:Y:S02]  /*2710*/  LDC R3, c[0x0][0x28c] ;  /* 0x0000a300ff037b82 */ /* 0x000ea40000000800 */
[----:B--2---:R-:W-:-:S13]  /*2720*/  ISETP.GE.AND P1, PT, R3, 0x1, PT ;  /* 0x000000010300780c */ /* 0x004fda0003f26270 */
[----:B------:R-:W-:Y:S05]  /*2730*/  @!P1 BRA `(.L_x_26) ;  /* 0x0000000000349947 */ /* 0x000fea0003800000 */
[----:B------:R-:W-:Y:S05]  /*2740*/  @!P0 BRA `(.L_x_27) ;  /* 0x0000000000048947 */ /* 0x000fea0003800000 */
[----:B------:R-:W-:Y:S01]  /*2750*/  BPT.TRAP 0x1 ;  /* 0x000000040000795c */ /* 0x000fe20000300000 */
.L_x_27:
[----:B------:R-:W-:Y:S01]  /*2760*/  VIADD R0, R0, UR39 ;  /* 0x0000002700007c36 */ /* 0x000fe20008000000 */
[----:B------:R-:W-:-:S03]  /*2770*/  ISETP.GT.U32.AND P0, PT, R19, 0x1, PT ;  /* 0x000000011300780c */ /* 0x000fc60003f04070 */
[----:B01----:R-:W-:-:S05]  /*2780*/  IMAD.WIDE.U32 R4, R0, -0x55555555, RZ ;  /* 0xaaaaaaab00047825 */ /* 0x003fca00078e00ff */
[----:B------:R-:W-:-:S05]  /*2790*/  SHF.R.U32.HI R5, RZ, 0x2, R5 ;  /* 0x00000002ff057819 */ /* 0x000fca0000011605 */
[----:B------:R-:W-:-:S05]  /*27a0*/  IMAD R0, R5, -0x6, R0 ;  /* 0xfffffffa05007824 */ /* 0x000fca00078e0200 */
[----:B------:R-:W-:-:S05]  /*27b0*/  LEA R0, R0, UR41, 0x3 ;  /* 0x0000002900007c11 */ /* 0x000fca000f8e18ff */
[----:B------:R-:W-:-:S05]  /*27c0*/  VIADD R0, R0, 0x30 ;  /* 0x0000003000007836 */ /* 0x000fca0000000000 */
[----:B------:R-:W-:-:S04]  /*27d0*/  PRMT R0, RZ, 0x654, R0 ;  /* 0x00000654ff007816 */ /* 0x000fc80000000000 */
[----:B------:R2:W-:Y:S01]  /*27e0*/  SYNCS.ARRIVE.TRANS64.RED.A1T0 RZ, [R0+URZ], RZ ;  /* 0x000000ff00ff79a7 */ /* 0x0005e2000810043f */
[----:B------:R-:W-:Y:S05]  /*27f0*/  @P0 BRA `(.L_x_26) ;  /* 0x0000000000040947 */ /* 0x000fea0003800000 */
[----:B------:R-:W-:Y:S01]  /*2800*/  BPT.TRAP 0x1 ;  /* 0x000000040000795c */ /* 0x000fe20000300000 */
.L_x_26:
[----:B------:R-:W3:Y:S01]  /*2810*/  LDC R8, c[0x0][0x288] ;  /* 0x0000a200ff087b82 */ /* 0x000ee20000000800 */
[----:B--2---:R-:W-:Y:S01]  /*2820*/  LOP3.LUT R0, R22, 0x1, RZ, 0xc0, !PT ;  /* 0x0000000116007812 */ /* 0x004fe200078ec0ff */
[----:B------:R-:W-:Y:S01]  /*2830*/  IMAD R123, R123, 0x30, RZ ;  /* 0x000000307b7b7824 */ /* 0x000fe200078e02ff */
[----:B------:R-:W-:Y:S01]  /*2840*/  SHF.R.U32.HI R3, RZ, 0x2, R18 ;  /* 0x00000002ff037819 */ /* 0x000fe20000011612 */
[----:B------:R-:W-:Y:S01]  /*2850*/  UIADD3 UR39, UR40, UR39, URZ ;  /* 0x0000002728277290 */ /* 0x000fe2000fffe03f */
[----:B01----:R-:W-:Y:S01]  /*2860*/  LOP3.LUT R4, R18, 0x60, RZ, 0xc0, !PT ;  /* 0x0000006012047812 */ /* 0x003fe200078ec0ff */
[----:B------:R-:W-:Y:S01]  /*2870*/  IMAD.SHL.U32 R10, R0, 0x40, RZ ;  /* 0x00000040000a7824 */ /* 0x000fe200078e00ff */
[----:B------:R-:W-:Y:S01]  /*2880*/  LOP3.LUT R3, R3, 0x7, RZ, 0xc0, !PT ;  /* 0x0000000703037812 */ /* 0x000fe200078ec0ff */
[----:B------:R-:W-:Y:S01]  /*2890*/  UISETP.GT.U32.AND UP0, UPT, UR39, 0x5, UPT ;  /* 0x000000052700788c */ /* 0x000fe2000bf04070 */
[----:B------:R-:W-:Y:S01]  /*28a0*/  SHF.R.U32.HI R6, RZ, 0x1, R4 ;  /* 0x00000001ff067819 */ /* 0x000fe20000011604 */
[----:B------:R-:W-:Y:S01]  /*28b0*/  ULDC UR7, c[0x0][0x284] ;  /* 0x0000a10000077ab9 */ /* 0x000fe20000000800 */
[----:B------:R-:W-:Y:S01]  /*28c0*/  LOP3.LUT R4, R18, 0x3, RZ, 0xc0, !PT ;  /* 0x0000000312047812 */ /* 0x000fe200078ec0ff */
[----:B------:R-:W-:Y:S01]  /*28d0*/  UISETP.LT.U32.AND UP0, UPT, UR40, 0x6, UP0 ;  /* 0x000000062800788c */ /* 0x000fe20008701070 */
[--C-:B------:R-:W-:Y:S01]  /*28e0*/  IADD3 R5, RZ, -R6, -R3.reuse ;  /* 0x80000006ff057210 */ /* 0x100fe20007ffe803 */
[----:B------:R-:W-:Y:S01]  /*28f0*/  UISETP.GE.U32.AND UP1, UPT, UR40, 0x6, UPT ;  /* 0x000000062800788c */ /* 0x000fe2000bf26070 */
[----:B------:R-:W-:Y:S01]  /*2900*/  LOP3.LUT R7, R10, 0x40, R3, 0xe2, !PT ;  /* 0x000000400a077812 */ /* 0x000fe200078ee203 */
[----:B------:R-:W-:Y:S01]  /*2910*/  IMAD.SHL.U32 R3, R122, 0x200, RZ ;  /* 0x000002007a037824 */ /* 0x000fe200078e00ff */
[----:B------:R-:W-:Y:S01]  /*2920*/  SHF.R.S32.HI R125, RZ, 0x1f, R23 ;  /* 0x0000001fff7d7819 */ /* 0x000fe20000011417 */
[----:B------:R-:W-:Y:S01]  /*2930*/  ULDC.64 UR8, c[0x0][0x5d0] ;  /* 0x0001740000087ab9 */ /* 0x000fe20000000a00 */
[----:B------:R-:W-:Y:S01]  /*2940*/  UIMAD.WIDE.U32 UR4, UR39, -0x55555555, URZ ;  /* 0xaaaaaaab270478a5 */ /* 0x000fe2000f8e003f */
[----:B------:R-:W-:Y:S01]  /*2950*/  IMAD R0, R0, -0x40, R5 ;  /* 0xffffffc000007824 */ /* 0x000fe200078e0205 */
[----:B------:R-:W-:Y:S01]  /*2960*/  USEL UR6, URZ, 0x1, !UP0 ;  /* 0x000000013f067887 */ /* 0x000fe2000c000000 */
[----:B------:R-:W-:Y:S01]  /*2970*/  IMAD.WIDE R14, R122, 0x200, RZ ;  /* 0x000002007a0e7825 */ /* 0x000fe200078e02ff */
[----:B------:R-:W-:Y:S01]  /*2980*/  USHF.R.U32.HI UR4, URZ, 0x2, UR5 ;  /* 0x000000023f047899 */ /* 0x000fe20008011605 */
[----:B---3--:R-:W-:Y:S01]  /*2990*/  ISETP.GE.AND P0, PT, R123, R8, PT ;  /* 0x000000087b00720c */ /* 0x008fe20003f06270 */
[----:B------:R-:W-:Y:S01]  /*29a0*/  ULOP3.LUT UR38, UR38, UR6, URZ, 0x3c, !UPT ;  /* 0x0000000626267292 */ /* 0x000fe2000f8e3c3f */
[----:B------:R-:W-:Y:S01]  /*29b0*/  IMAD R10, R4, -0x2, R8 ;  /* 0xfffffffe040a7824 */ /* 0x000fe200078e0208 */
[----:B------:R-:W-:Y:S01]  /*29c0*/  UIMAD UR39, UR4, -0x6, UR39 ;  /* 0xfffffffa042778a4 */ /* 0x000fe2000f8e0227 */
[----:B------:R-:W-:Y:S01]  /*29d0*/  IMAD.SHL.U32 R8, R18, 0x2, RZ ;  /* 0x0000000212087824 */ /* 0x000fe200078e00ff */
[----:B------:R-:W-:Y:S01]  /*29e0*/  ISETP.GE.OR P0, PT, R3, UR7, P0 ;  /* 0x0000000703007c0c */ /* 0x000fe20008706670 */
[----:B------:R-:W-:Y:S01]  /*29f0*/  IMAD R4, R125, UR8, RZ ;  /* 0x000000087d047c24 */ /* 0x000fe2000f8e02ff */
[----:B------:R-:W-:Y:S01]  /*2a00*/  @UP1 ULOP3.LUT UR38, UR38, 0x1, UR4, 0x78, !UPT ;  /* 0x0000000126261892 */ /* 0x000fe2000f8e7804 */
[----:B------:R-:W-:Y:S01]  /*2a10*/  IADD3 R0, -R3, UR7, R0 ;  /* 0x0000000703007c10 */ /* 0x000fe2000fffe100 */
[----:B------:R-:W-:Y:S01]  /*2a20*/  IMAD.IADD R3, R10, 0x1, -R123 ;  /* 0x000000010a037824 */ /* 0x000fe200078e0a7b */
[----:B------:R-:W-:Y:S01]  /*2a30*/  LOP3.LUT R8, R123, 0x6, R8, 0xf8, !PT ;  /* 0x000000067b087812 */ /* 0x000fe200078ef808 */
[----:B------:R-:W-:Y:S01]  /*2a40*/  IMAD R11, R23, UR9, R4 ;  /* 0x00000009170b7c24 */ /* 0x000fe2000f8e0204 */
[----:B------:R-:W-:Y:S01]  /*2a50*/  LOP3.LUT R7, R14, R7, R6, 0xfe, !PT ;  /* 0x000000070e077212 */ /* 0x000fe200078efe06 */
[----:B------:R-:W-:Y:S01]  /*2a60*/  IMAD.MOV.U32 R6, RZ, RZ, -0x1 ;  /* 0xffffffffff067424 */ /* 0x000fe200078e00ff */
[----:B------:R-:W-:-:S03]  /*2a70*/  SHF.R.S32.HI R9, RZ, 0x1f, R8 ;  /* 0x0000001fff097819 */ /* 0x000fc60000011408 */
[----:B------:R-:W-:-:S04]  /*2a80*/  IMAD.WIDE.U32 R4, R23, UR8, R8 ;  /* 0x0000000817047c25 */ /* 0x000fc8000f8e0008 */
[----:B------:R-:W-:Y:S02]  /*2a90*/  IMAD.IADD R11, R5, 0x1, R11 ;  /* 0x00000001050b7824 */ /* 0x000fe400078e020b */
[----:B------:R-:W-:Y:S01]  /*2aa0*/  IMAD.MOV.U32 R10, RZ, RZ, R4 ;  /* 0x000000ffff0a7224 */ /* 0x000fe200078e0004 */
[----:B------:R-:W-:Y:S06]  /*2ab0*/  @P0 BRA `(.L_x_28) ;  /* 0x0000006400200947 */ /* 0x000fec0003800000 */
[----:B------:R-:W0:Y:S01]  /*2ac0*/  LDC.64 R4, c[0x0][0x5c8] ;  /* 0x00017200ff047b82 */ /* 0x000e220000000a00 */
[----:B-----5:R-:W-:Y:S01]  /*2ad0*/  FSETP.NEU.AND P2, PT, R121, RZ, PT ;  /* 0x000000ff7900720b */ /* 0x020fe20003f4d000 */
[----:B------:R-:W-:Y:S01]  /*2ae0*/  BSSY B0, `(.L_x_28) ;  /* 0x0000645000007945 */ /* 0x000fe20003800000 */
[----:B------:R-:W-:-:S04]  /*2af0*/  ISETP.GT.AND P0, PT, R3, RZ, PT ;  /* 0x000000ff0300720c */ /* 0x000fc80003f04270 */
[----:B------:R-:W-:Y:S01]  /*2b00*/  ISETP.GT.AND P1, PT, R0, RZ, P0 ;  /* 0x000000ff0000720c */ /* 0x000fe20000724270 */
[-C--:B0-----:R-:W-:Y:S02]  /*2b10*/  IMAD R12, R15, R4.reuse, RZ ;  /* 0x000000040f0c7224 */ /* 0x081fe400078e02ff */
[----:B------:R-:W-:-:S04]  /*2b20*/  IMAD.WIDE.U32 R130, R7, R4, R10 ;  /* 0x0000000407827225 */ /* 0x000fc800078e000a */
[----:B------:R-:W-:-:S04]  /*2b30*/  IMAD R11, R7, R5, R12 ;  /* 0x00000005070b7224 */ /* 0x000fc800078e020c */
[----:B------:R-:W-:Y:S01]  /*2b40*/  IMAD.IADD R135, R131, 0x1, R11 ;  /* 0x0000000183877824 */ /* 0x000fe200078e020b */
[----:B------:R-:W-:Y:S06]  /*2b50*/  @!P2 BRA `(.L_x_29) ;  /* 0x0000004400e4a947 */ /* 0x000fec0003800000 */
[----:B------:R-:W0:Y:S01]  /*2b60*/  LDC.64 R20, c[0x0][0x5b8] ;  /* 0x00016e00ff147b82 */ /* 0x000e220000000a00 */
[----:B------:R-:W-:-:S07]  /*2b70*/  ULDC.64 UR4, c[0x0][0x5c0] ;  /* 0x0001700000047ab9 */ /* 0x000fce0000000a00 */
[----:B------:R-:W1:Y:S08]  /*2b80*/  LDC.64 R122, c[0x0][0x5b0] ;  /* 0x00016c00ff7a7b82 */ /* 0x000e700000000a00 */
[----:B------:R-:W2:Y:S01]  /*2b90*/  LDC.64 R12, c[0x0][0x5a8] ;  /* 0x00016a00ff0c7b82 */ /* 0x000ea20000000a00 */
[-C--:B0-----:R-:W-:Y:S02]  /*2ba0*/  IMAD R10, R125, R20.reuse, RZ ;  /* 0x000000147d0a7224 */ /* 0x081fe400078e02ff */
[----:B------:R-:W-:-:S04]  /*2bb0*/  IMAD.WIDE.U32 R124, R23, R20, R8 ;  /* 0x00000014177c7225 */ /* 0x000fc800078e0008 */
[----:B------:R-:W-:Y:S02]  /*2bc0*/  IMAD R21, R23, R21, R10 ;  /* 0x0000001517157224 */ /* 0x000fe400078e020a */
[-C--:B-1----:R-:W-:Y:S02]  /*2bd0*/  IMAD R14, R15, R122.reuse, RZ ;  /* 0x0000007a0f0e7224 */ /* 0x082fe400078e02ff */
[----:B------:R-:W-:Y:S02]  /*2be0*/  IMAD.IADD R127, R125, 0x1, R21 ;  /* 0x000000017d7f7824 */ /* 0x000fe400078e0215 */
[----:B------:R-:W-:Y:S02]  /*2bf0*/  IMAD.MOV.U32 R126, RZ, RZ, R124 ;  /* 0x000000ffff7e7224 */ /* 0x000fe400078e007c */
[C---:B------:R-:W-:Y:S02]  /*2c00*/  IMAD R131, R7.reuse, R123, R14 ;  /* 0x0000007b07837224 */ /* 0x040fe400078e020e */
[----:B------:R-:W-:-:S04]  /*2c10*/  IMAD.WIDE.U32 R10, R7, R122, R126 ;  /* 0x0000007a070a7225 */ /* 0x000fc800078e007e */
[----:B------:R-:W-:Y:S01]  /*2c20*/  IMAD.IADD R11, R11, 0x1, R131 ;  /* 0x000000010b0b7824 */ /* 0x000fe200078e0283 */
[----:B--2---:R-:W-:-:S04]  /*2c30*/  LEA R14, P2, R10, R12, 0x1 ;  /* 0x0000000c0a0e7211 */ /* 0x004fc800078408ff */
[----:B------:R-:W-:-:S05]  /*2c40*/  LEA.HI.X R15, R10, R13, R11, 0x1, P2 ;  /* 0x0000000d0a0f7211 */ /* 0x000fca00010f0c0b */
[----:B------:R0:W2:Y:S01]  /*2c50*/  @P1 LDG.E.LTC128B.U16 R133, desc[UR36][R14.64] ;  /* 0x000000240e851981 */ /* 0x0000a2000c1e1520 */
[----:B------:R-:W-:Y:S01]  /*2c60*/  ISETP.GT.AND P3, PT, R3, 0x1, PT ;  /* 0x000000010300780c */ /* 0x000fe20003f64270 */
[----:B------:R-:W-:Y:S01]  /*2c70*/  IMAD.WIDE.U32 R128, R7, R122, R8 ;  /* 0x0000007a07807225 */ /* 0x000fe200078e0008 */
[----:B------:R-:W-:Y:S03]  /*2c80*/  BSSY B1, `(.L_x_30) ;  /* 0x0000012000017945 */ /* 0x000fe60003800000 */
[----:B------:R-:W-:Y:S02]  /*2c90*/  IMAD.IADD R129, R131, 0x1, R129 ;  /* 0x0000000183817824 */ /* 0x000fe400078e0281 */
[----:B------:R-:W-:-:S04]  /*2ca0*/  IMAD.WIDE.U32 R128, R23, R20, R128 ;  /* 0x0000001417807225 */ /* 0x000fc800078e0080 */
[----:B0-----:R-:W-:Y:S01]  /*2cb0*/  IMAD.IADD R15, R21, 0x1, R129 ;  /* 0x00000001150f7824 */ /* 0x001fe200078e0281 */
[----:B------:R-:W-:Y:S02]  /*2cc0*/  LEA R14, P4, R128, R12, 0x1 ;  /* 0x0000000c800e7211 */ /* 0x000fe400078808ff */
[----:B------:R-:W-:Y:S02]  /*2cd0*/  SHF.L.U64.HI R129, R122, 0x3, R123 ;  /* 0x000000037a817819 */ /* 0x000fe4000001027b */
[----:B------:R-:W-:Y:S01]  /*2ce0*/  LEA.HI.X R15, R128, R13, R15, 0x1, P4 ;  /* 0x0000000d800f7211 */ /* 0x000fe200020f0c0f */
[----:B------:R-:W-:Y:S02]  /*2cf0*/  IMAD.SHL.U32 R128, R122, 0x8, RZ ;  /* 0x000000087a807824 */ /* 0x000fe400078e00ff */
[----:B--2---:R-:W-:-:S05]  /*2d00*/  HADD2.F32 R10, -RZ, R133.H0_H0 ;  /* 0x20000085ff0a7230 */ /* 0x004fca0000004100 */
[----:B------:R-:W-:Y:S01]  /*2d10*/  FMUL R11, R10, R121 ;  /* 0x000000790a0b7220 */ /* 0x000fe20000400000 */
[----:B------:R-:W-:-:S03]  /*2d20*/  LEA R10, P2, R130, UR4, 0x1 ;  /* 0x00000004820a7c11 */ /* 0x000fc6000f8408ff */
[----:B------:R-:W-:Y:S01]  /*2d30*/  FFMA R112, R112, R120, R11 ;  /* 0x0000007870707223 */ /* 0x000fe2000000000b */
[----:B------:R-:W-:Y:S02]  /*2d40*/  LEA.HI.X R11, R130, UR5, R135, 0x1, P2 ;  /* 0x00000005820b7c11 */ /* 0x000fe400090f0c87 */
[----:B------:R-:W-:Y:S02]  /*2d50*/  ISETP.GT.AND P2, PT, R0, RZ, P3 ;  /* 0x000000ff0000720c */ /* 0x000fe40001f44270 */
[----:B------:R-:W-:-:S05]  /*2d60*/  F2FP.F16.F32.PACK_AB R112, RZ, R112 ;  /* 0x00000070ff70723e */ /* 0x000fca00000000ff */
[----:B------:R0:W-:Y:S06]  /*2d70*/  @P1 STG.E.U16 desc[UR36][R10.64], R112 ;  /* 0x000000700a001986 */ /* 0x0001ec000c101524 */
[----:B------:R-:W-:Y:S05]  /*2d80*/  @!P2 BRA `(.L_x_31) ;  /* 0x000000000004a947 */ /* 0x000fea0003800000 */
[----:B------:R1:W5:Y:S02]  /*2d90*/  LDG.E.LTC128B.U16 R133, desc[UR36][R14.64+0x2] ;  /* 0x000002240e857981 */ /* 0x000364000c1e1520 */
.L_x_31:
[----:B------:R-:W-:Y:S05]  /*2da0*/  BSYNC B1 ;  /* 0x0000000000017941 */ /* 0x000fea0003800000 */
.L_x_30:
[----:B0----5:R-:W-:Y:S01]  /*2db0*/  HADD2.F32 R112, -RZ, R133.H0_H0 ;  /* 0x20000085ff707230 */ /* 0x021fe20000004100 */
[----:B------:R-:W-:Y:S01]  /*2dc0*/  ISETP.GT.AND P1, PT, R0, 0x8, P0 ;  /* 0x000000080000780c */ /* 0x000fe20000724270 */
[----:B------:R-:W-:-:S04]  /*2dd0*/  IMAD.WIDE.U32 R138, R7, R122, R128 ;  /* 0x0000007a078a7225 */ /* 0x000fc800078e0080 */
[----:B------:R-:W-:Y:S01]  /*2de0*/  FMUL R112, R112, R121 ;  /* 0x0000007970707220 */ /* 0x000fe20000400000 */
[----:B------:R-:W-:Y:S01]  /*2df0*/  IMAD.IADD R143, R131, 0x1, R139 ;  /* 0x00000001838f7824 */ /* 0x000fe200078e028b */
[----:B------:R-:W-:Y:S02]  /*2e00*/  IADD3 R130, P4, R124, R138, RZ ;  /* 0x0000008a7c827210 */ /* 0x000fe40007f9e0ff */
[----:B------:R-:W-:-:S03]  /*2e10*/  FFMA R113, R113, R120, R112 ;  /* 0x0000007871717223 */ /* 0x000fc60000000070 */
[----:B------:R-:W-:Y:S01]  /*2e20*/  IMAD.X R134, R143, 0x1, R127, P4 ;  /* 0x000000018f867824 */ /* 0x000fe200020e067f */
[C---:B------:R-:W-:Y:S02]  /*2e30*/  LEA R112, P4, R130.reuse, R12, 0x1 ;  /* 0x0000000c82707211 */ /* 0x040fe400078808ff */
[----:B------:R-:W-:Y:S02]  /*2e40*/  F2FP.F16.F32.PACK_AB R135, RZ, R113 ;  /* 0x00000071ff87723e */ /* 0x000fe400000000ff */
[--C-:B------:R-:W-:Y:S02]  /*2e50*/  LEA.HI.X R113, R130, R13, R134.reuse, 0x1, P4 ;  /* 0x0000000d82717211 */ /* 0x100fe400020f0c86 */
[----:B------:R-:W-:Y:S02]  /*2e60*/  PRMT R137, R135, 0x7610, R137 ;  /* 0x0000761087897816 */ /* 0x000fe40000000089 */
[----:B------:R-:W-:-:S03]  /*2e70*/  PRMT R134, R133, 0x7610, R134 ;  /* 0x0000761085867816 */ /* 0x000fc60000000086 */
[----:B------:R0:W-:Y:S04]  /*2e80*/  @P2 STG.E.U16 desc[UR36][R10.64+0x2], R137 ;  /* 0x000002890a002986 */ /* 0x0001e8000c101524 */
[----:B------:R2:W3:Y:S01]  /*2e90*/  @P1 LDG.E.LTC128B.U16 R134, desc[UR36][R112.64] ;  /* 0x0000002470861981 */ /* 0x0004e2000c1e1520 */
[----:B------:R-:W-:Y:S01]  /*2ea0*/  IMAD.SHL.U32 R133, R4, 0x10, RZ ;  /* 0x0000001004857824 */ /* 0x000fe200078e00ff */
[----:B------:R-:W-:Y:S01]  /*2eb0*/  IADD3 R140, P2, R8, R138, RZ ;  /* 0x0000008a088c7210 */ /* 0x000fe20007f5e0ff */
[----:B------:R-:W-:Y:S03]  /*2ec0*/  BSSY B1, `(.L_x_32) ;  /* 0x0000011000017945 */ /* 0x000fe60003800000 */
[----:B------:R-:W-:Y:S01]  /*2ed0*/  IADD3 R136, P4, R133, R10, RZ ;  /* 0x0000000a85887210 */ /* 0x000fe20007f9e0ff */
[----:B------:R-:W-:Y:S01]  /*2ee0*/  IMAD.X R141, R9, 0x1, R143, P2 ;  /* 0x00000001098d7824 */ /* 0x000fe200010e068f */
[----:B------:R-:W-:Y:S01]  /*2ef0*/  ISETP.GT.AND P2, PT, R0, 0x8, P3 ;  /* 0x000000080000780c */ /* 0x000fe20001f44270 */
[----:B------:R-:W-:-:S03]  /*2f00*/  IMAD.WIDE.U32 R140, R23, R20, R140 ;  /* 0x00000014178c7225 */ /* 0x000fc600078e008c */
[----:B--2---:R-:W-:Y:S01]  /*2f10*/  LEA R112, P5, R140, R12, 0x1 ;  /* 0x0000000c8c707211 */ /* 0x004fe200078a08ff */
[----:B---3--:R-:W-:-:S05]  /*2f20*/  HADD2.F32 R130, -RZ, R134.H0_H0 ;  /* 0x20000086ff827230 */ /* 0x008fca0000004100 */
[----:B------:R-:W-:Y:S01]  /*2f30*/  FMUL R135, R130, R121 ;  /* 0x0000007982877220 */ /* 0x000fe20000400000 */
[----:B------:R-:W-:-:S03]  /*2f40*/  IMAD.IADD R130, R21, 0x1, R141 ;  /* 0x0000000115827824 */ /* 0x000fc600078e028d */
[----:B------:R-:W-:Y:S01]  /*2f50*/  FFMA R114, R114, R120, R135 ;  /* 0x0000007872727223 */ /* 0x000fe20000000087 */
[----:B------:R-:W-:Y:S02]  /*2f60*/  SHF.L.U64.HI R135, R4, 0x4, R5 ;  /* 0x0000000404877819 */ /* 0x000fe40000010205 */
[----:B------:R-:W-:Y:S02]  /*2f70*/  LEA.HI.X R113, R140, R13, R130, 0x1, P5 ;  /* 0x0000000d8c717211 */ /* 0x000fe400028f0c82 */
[----:B------:R-:W-:Y:S01]  /*2f80*/  F2FP.F16.F32.PACK_AB R114, RZ, R114 ;  /* 0x00000072ff72723e */ /* 0x000fe200000000ff */
[----:B0-----:R-:W-:-:S05]  /*2f90*/  IMAD.X R137, R135, 0x1, R11, P4 ;  /* 0x0000000187897824 */ /* 0x001fca00020e060b */
[----:B------:R0:W-:Y:S01]  /*2fa0*/  @P1 STG.E.U16 desc[UR36][R136.64], R114 ;  /* 0x0000007288001986 */ /* 0x0001e2000c101524 */
[----:B------:R-:W-:Y:S05]  /*2fb0*/  @!P2 BRA `(.L_x_33) ;  /* 0x000000000004a947 */ /* 0x000fea0003800000 */
[----:B------:R2:W5:Y:S02]  /*2fc0*/  LDG.E.LTC128B.U16 R134, desc[UR36][R112.64+0x2] ;  /* 0x0000022470867981 */ /* 0x000564000c1e1520 */
.L_x_33:
[----:B------:R-:W-:Y:S05]  /*2fd0*/  BSYNC B1 ;  /* 0x0000000000017941 */ /* 0x000fea0003800000 */
.L_x_32:
[----:B0----5:R-:W-:Y:S01]  /*2fe0*/  HADD2.F32 R114, -RZ, R134.H0_H0 ;  /* 0x20000086ff727230 */ /* 0x021fe20000004100 */
[----:B------:R-:W-:Y:S01]  /*2ff0*/  ISETP.GT.AND P1, PT, R3, 0x8, PT ;  /* 0x000000080300780c */ /* 0x000fe20003f24270 */
[----:B------:R-:W-:Y:S03]  /*3000*/  BSSY B1, `(.L_x_34) ;  /* 0x000000b000017945 */ /* 0x000fe60003800000 */
[----:B------:R-:W-:Y:S01]  /*3010*/  FMUL R114, R114, R121 ;  /* 0x0000007972727220 */ /* 0x000fe20000400000 */
[----:B------:R-:W-:-:S03]  /*3020*/  ISETP.GT.AND P4, PT, R0, RZ, P1 ;  /* 0x000000ff0000720c */ /* 0x000fc60000f84270 */
[----:B------:R-:W-:Y:S01]  /*3030*/  FFMA R114, R115, R120, R114 ;  /* 0x0000007873727223 */ /* 0x000fe20000000072 */
[----:B------:R-:W-:-:S04]  /*3040*/  IMAD.MOV.U32 R115, RZ, RZ, R137 ;  /* 0x000000ffff737224 */ /* 0x000fc800078e0089 */
[----:B------:R-:W-:-:S04]  /*3050*/  F2FP.F16.F32.PACK_AB R114, RZ, R114 ;  /* 0x00000072ff72723e */ /* 0x000fc800000000ff */
[----:B------:R-:W-:Y:S01]  /*3060*/  PRMT R130, R114, 0x7610, R130 ;  /* 0x0000761072827816 */ /* 0x000fe20000000082 */
[----:B------:R-:W-:-:S05]  /*3070*/  IMAD.MOV.U32 R114, RZ, RZ, R136 ;  /* 0x000000ffff727224 */ /* 0x000fca00078e0088 */
[----:B------:R0:W-:Y:S01]  /*3080*/  @P2 STG.E.U16 desc[UR36][R114.64+0x2], R130 ;  /* 0x0000028272002986 */ /* 0x0001e2000c101524 */
[----:B------:R-:W-:Y:S05]  /*3090*/  @!P4 BRA `(.L_x_35) ;  /* 0x000000000004c947 */ /* 0x000fea0003800000 */
[----:B------:R3:W5:Y:S02]  /*30a0*/  LDG.E.LTC128B.U16 R134, desc[UR36][R14.64+0x10] ;  /* 0x000010240e867981 */ /* 0x000764000c1e1520 */
.L_x_35:
[----:B------:R-:W-:Y:S05]  /*30b0*/  BSYNC B1 ;  /* 0x0000000000017941 */ /* 0x000fea0003800000 */
.L_x_34:
[----:B0----5:R-:W-:Y:S01]  /*30c0*/  HADD2.F32 R130, -RZ, R134.H0_H0 ;  /* 0x20000086ff827230 */ /* 0x021fe20000004100 */
[----:B------:R-:W-:Y:S01]  /*30d0*/  ISETP.GT.AND P2, PT, R3, 0x9, PT ;  /* 0x000000090300780c */ /* 0x000fe20003f44270 */
[----:B------:R-:W-:Y:S03]  /*30e0*/  BSSY B1, `(.L_x_36) ;  /* 0x0000008000017945 */ /* 0x000fe60003800000 */
[----:B------:R-:W-:Y:S01]  /*30f0*/  FMUL R141, R130, R121 ;  /* 0x00000079828d7220 */ /* 0x000fe20000400000 */
[----:B------:R-:W-:-:S03]  /*3100*/  ISETP.GT.AND P5, PT, R0, RZ, P2 ;  /* 0x000000ff0000720c */ /* 0x000fc600017a4270 */
[----:B------:R-:W-:-:S05]  /*3110*/  FFMA R141, R116, R120, R141 ;  /* 0x00000078748d7223 */ /* 0x000fca000000008d */
[----:B------:R-:W-:-:S05]  /*3120*/  F2FP.F16.F32.PACK_AB R141, RZ, R141 ;  /* 0x0000008dff8d723e */ /* 0x000fca00000000ff */
[----:B------:R0:W-:Y:S01]  /*3130*/  @P4 STG.E.U16 desc[UR36][R10.64+0x10], R141 ;  /* 0x0000108d0a004986 */ /* 0x0001e2000c101524 */
[----:B------:R-:W-:Y:S05]  /*3140*/  @!P5 BRA `(.L_x_37) ;  /* 0x000000000004d947 */ /* 0x000fea0003800000 */
[----:B------:R4:W5:Y:S02]  /*3150*/  LDG.E.LTC128B.U16 R134, desc[UR36][R14.64+0x12] ;  /* 0x000012240e867981 */ /* 0x000964000c1e1520 */
.L_x_37:
[----:B------:R-:W-:Y:S05]  /*3160*/  BSYNC B1 ;  /* 0x0000000000017941 */ /* 0x000fea0003800000 */
.L_x_36:
[----:B-----5:R-:W-:Y:S01]  /*3170*/  HADD2.F32 R116, -RZ, R134.H0_H0 ;  /* 0x20000086ff747230 */ /* 0x020fe20000004100 */
[----:B------:R-:W-:Y:S01]  /*3180*/  ISETP.GT.AND P4, PT, R0, 0x8, P1 ;  /* 0x000000080000780c */ /* 0x000fe20000f84270 */
[----:B------:R-:W-:Y:S03]  /*3190*/  BSSY B1, `(.L_x_38) ;  /* 0x0000007000017945 */ /* 0x000fe60003800000 */
[----:B------:R-:W-:-:S04]  /*31a0*/  FMUL R116, R116, R121 ;  /* 0x0000007974747220 */ /* 0x000fc80000400000 */
[----:B------:R-:W-:-:S05]  /*31b0*/  FFMA R116, R117, R120, R116 ;  /* 0x0000007875747223 */ /* 0x000fca0000000074 */
[----:B------:R-:W-:-:S05]  /*31c0*/  F2FP.F16.F32.PACK_AB R116, RZ, R116 ;  /* 0x00000074ff74723e */ /* 0x000fca00000000ff */
[----:B------:R0:W-:Y:S01]  /*31d0*/  @P5 STG.E.U16 desc[UR36][R10.64+0x12], R116 ;  /* 0x000012740a005986 */ /* 0x0001e2000c101524 */
[----:B------:R-:W-:Y:S05]  /*31e0*/  @!P4 BRA `(.L_x_39) ;  /* 0x000000000004c947 */ /* 0x000fea0003800000 */
[----:B------:R0:W5:Y:S02]  /*31f0*/  LDG.E.LTC128B.U16 R134, desc[UR36][R112.64+0x10] ;  /* 0x0000102470867981 */ /* 0x000164000c1e1520 */
.L_x_39:
[----:B------:R-:W-:Y:S05]  /*3200*/  BSYNC B1 ;  /* 0x0000000000017941 */ /* 0x000fea0003800000 */
.L_x_38:
[----:B0----5:R-:W-:Y:S01]  /*3210*/  HADD2.F32 R116, -RZ, R134.H0_H0 ;  /* 0x20000086ff747230 */ /* 0x021fe20000004100 */
[----:B------:R-:W-:Y:S01]  /*3220*/  ISETP.GT.AND P5, PT, R0, 0x8, P2 ;  /* 0x000000080000780c */ /* 0x000fe200017a4270 */
[----:B------:R-:W-:Y:S01]  /*3230*/  IMAD.MOV.U32 R139, RZ, RZ, R143 ;  /* 0x000000ffff8b7224 */ /* 0x000fe200078e008f */
[----:B------:R-:W-:Y:S01]  /*3240*/  BSSY B1, `(.L_x_40) ;  /* 0x000000c000017945 */ /* 0x000fe20003800000 */
[----:B------:R-:W-:Y:S02]  /*3250*/  IMAD R123, R123, 0x78, RZ ;  /* 0x000000787b7b7824 */ /* 0x000fe400078e02ff */
[----:B------:R-:W-:Y:S01]  /*3260*/  FMUL R117, R116, R121 ;  /* 0x0000007974757220 */ /* 0x000fe20000400000 */
[----:B------:R-:W-:-:S04]  /*3270*/  IMAD.WIDE.U32 R142, R122, 0x78, R138 ;  /* 0x000000787a8e7825 */ /* 0x000fc800078e008a */
[----:B------:R-:W-:Y:S01]  /*3280*/  FFMA R117, R118, R120, R117 ;  /* 0x0000007876757223 */ /* 0x000fe20000000075 */
[----:B------:R-:W-:-:S04]  /*3290*/  IMAD.IADD R149, R143, 0x1, R123 ;  /* 0x000000018f957824 */ /* 0x000fc800078e027b */
[----:B------:R-:W-:-:S04]  /*32a0*/  F2FP.F16.F32.PACK_AB R117, RZ, R117 ;  /* 0x00000075ff75723e */ /* 0x000fc800000000ff */
[----:B------:R-:W-:-:S05]  /*32b0*/  PRMT R116, R117, 0x7610, R116 ;  /* 0x0000761075747816 */ /* 0x000fca0000000074 */
[----:B------:R0:W-:Y:S01]  /*32c0*/  @P4 STG.E.U16 desc[UR36][R136.64+0x10], R116 ;  /* 0x0000107488004986 */ /* 0x0001e2000c101524 */
[----:B------:R-:W-:Y:S01]  /*32d0*/  IADD3 R117, P4, R124, R142, RZ ;  /* 0x0000008e7c757210 */ /* 0x000fe20007f9e0ff */
[----:B------:R-:W-:-:S12]  /*32e0*/  @!P5 BRA `(.L_x_41) ;  /* 0x000000000004d947 */ /* 0x000fd80003800000 */
[----:B------:R0:W5:Y:S02]  /*32f0*/  LDG.E.LTC128B.U16 R134, desc[UR36][R112.64+0x12] ;  /* 0x0000122470867981 */ /* 0x000164000c1e1520 */
.L_x_41:
[----:B------:R-:W-:Y:S05]  /*3300*/  BSYNC B1 ;  /* 0x0000000000017941 */ /* 0x000fea0003800000 */
.L_x_40:
[----:B-----5:R-:W-:Y:S02]  /*3310*/  HADD2.F32 R118, -RZ, R134.H0_H0 ;  /* 0x20000086ff767230 */ /* 0x020fe40000004100 */
[----:B------:R-:W-:Y:S01]  /*3320*/  IMAD.X R130, R149, 0x1, R127, P4 ;  /* 0x0000000195827824 */ /* 0x000fe200020e067f */
[C---:B0-----:R-:W-:Y:S02]  /*3330*/  LEA R116, P4, R117.reuse, R12, 0x1 ;  /* 0x0000000c75747211 */ /* 0x041fe400078808ff */
[----:B------:R-:W-:Y:S02]  /*3340*/  FMUL R118, R118, R121 ;  /* 0x0000007976767220 */ /* 0x000fe40000400000 */
[----:B------:R-:W-:Y:S02]  /*3350*/  LEA.HI.X R117, R117, R13, R130, 0x1, P4 ;  /* 0x0000000d75757211 */ /* 0x000fe400020f0c82 */
[----:B------:R-:W-:Y:S01]  /*3360*/  FFMA R118, R119, R120, R118 ;  /* 0x0000007877767223 */ /* 0x000fe20000000076 */
[----:B------:R-:W-:-:S04]  /*3370*/  ISETP.GT.AND P4, PT, R0, 0x80, P0 ;  /* 0x000000800000780c */ /* 0x000fc80000784270 */
[----:B------:R-:W-:-:S04]  /*3380*/  F2FP.F16.F32.PACK_AB R118, RZ, R118 ;  /* 0x00000076ff76723e */ /* 0x000fc800000000ff */
[----:B------:R-:W-:-:S05]  /*3390*/  PRMT R119, R118, 0x7610, R119 ;  /* 0x0000761076777816 */ /* 0x000fca0000000077 */
[----:B------:R0:W-:Y:S04]  /*33a0*/  @P5 STG.E.U16 desc[UR36][R136.64+0x12], R119 ;  /* 0x0000127788005986 */ /* 0x0001e8000c101524 */
[----:B------:R1:W2:Y:S01]  /*33b0*/  @P4 LDG.E.LTC128B.U16 R134, desc[UR36][R116.64] ;  /* 0x0000002474864981 */ /* 0x0002a2000c1e1520 */
[----:B------:R-:W-:Y:S01]  /*33c0*/  IMAD.WIDE.U32 R140, R122, 0x78, R128 ;  /* 0x000000787a8c7825 */ /* 0x000fe200078e0080 */
[----:B------:R-:W-:Y:S03]  /*33d0*/  BSSY B1, `(.L_x_42) ;  /* 0x0000016000017945 */ /* 0x000fe60003800000 */
[----:B------:R-:W-:Y:S02]  /*33e0*/  IMAD.IADD R139, R123, 0x1, R141 ;  /* 0x000000017b8b7824 */ /* 0x000fe400078e028d */
[----:B------:R-:W-:-:S02]  /*33f0*/  IMAD.MOV.U32 R138, RZ, RZ, R140 ;  /* 0x000000ffff8a7224 */ /* 0x000fc400078e008c */
[----:B------:R-:W-:Y:S02]  /*3400*/  IMAD R151, R5, 0xf0, RZ ;  /* 0x000000f005977824 */ /* 0x000fe400078e02ff */
[----:B0-----:R-:W-:-:S03]  /*3410*/  IMAD.WIDE.U32 R118, R7, R122, R138 ;  /* 0x0000007a07767225 */ /* 0x001fc600078e008a */
[----:B------:R-:W-:-:S04]  /*3420*/  IADD3 R118, P5, R8, R118, RZ ;  /* 0x0000007608767210 */ /* 0x000fc80007fbe0ff */
[----:B------:R-:W-:-:S03]  /*3430*/  IADD3.X R119, R9, R131, R119, P5, !PT ;  /* 0x0000008309777210 */ /* 0x000fc60002ffe477 */
[----:B------:R-:W-:-:S04]  /*3440*/  IMAD.WIDE.U32 R118, R23, R20, R118 ;  /* 0x0000001417767225 */ /* 0x000fc800078e0076 */
[----:B------:R-:W-:Y:S01]  /*3450*/  IMAD.IADD R119, R21, 0x1, R119 ;  /* 0x0000000115777824 */ /* 0x000fe200078e0277 */
[----:B-1----:R-:W-:-:S04]  /*3460*/  LEA R116, P5, R118, R12, 0x1 ;  /* 0x0000000c76747211 */ /* 0x002fc800078a08ff */
[----:B------:R-:W-:Y:S02]  /*3470*/  LEA.HI.X R117, R118, R13, R119, 0x1, P5 ;  /* 0x0000000d76757211 */ /* 0x000fe400028f0c77 */
[----:B------:R-:W-:Y:S01]  /*3480*/  ISETP.GT.AND P5, PT, R0, 0x80, P3 ;  /* 0x000000800000780c */ /* 0x000fe20001fa4270 */
[----:B--2---:R-:W-:-:S05]  /*3490*/  HADD2.F32 R130, -RZ, R134.H0_H0 ;  /* 0x20000086ff827230 */ /* 0x004fca0000004100 */
[----:B------:R-:W-:-:S04]  /*34a0*/  FMUL R145, R130, R121 ;  /* 0x0000007982917220 */ /* 0x000fc80000400000 */
[----:B------:R-:W-:Y:S01]  /*34b0*/  FFMA R104, R104, R120, R145 ;  /* 0x0000007868687223 */ /* 0x000fe20000000091 */
[----:B------:R-:W-:-:S04]  /*34c0*/  IMAD.WIDE.U32 R144, R4, 0xf0, R136 ;  /* 0x000000f004907825 */ /* 0x000fc800078e0088 */
[----:B------:R-:W-:Y:S01]  /*34d0*/  F2FP.F16.F32.PACK_AB R104, RZ, R104 ;  /* 0x00000068ff68723e */ /* 0x000fe200000000ff */
[----:B------:R-:W-:Y:S02]  /*34e0*/  IMAD.IADD R147, R145, 0x1, R151 ;  /* 0x0000000191937824 */ /* 0x000fe400078e0297 */
[----:B------:R-:W-:-:S05]  /*34f0*/  @P4 IMAD.MOV.U32 R146, RZ, RZ, R144 ;  /* 0x000000ffff924224 */ /* 0x000fca00078e0090 */
[----:B------:R0:W-:Y:S01]  /*3500*/  @P4 STG.E.U16 desc[UR36][R146.64], R104 ;  /* 0x0000006892004986 */ /* 0x0001e2000c101524 */
[----:B------:R-:W-:Y:S05]  /*3510*/  @!P5 BRA `(.L_x_43) ;  /* 0x000000000004d947 */ /* 0x000fea0003800000 */
[----:B------:R1:W5:Y:S02]  /*3520*/  LDG.E.LTC128B.U16 R134, desc[UR36][R116.64+0x2] ;  /* 0x0000022474867981 */ /* 0x000364000c1e1520 */
.L_x_43:
[----:B------:R-:W-:Y:S05]  /*3530*/  BSYNC B1 ;  /* 0x0000000000017941 */ /* 0x000fea0003800000 */
.L_x_42:
[----:B0----5:R-:W-:Y:S01]  /*3540*/  HADD2.F32 R104, -RZ, R134.H0_H0 ;  /* 0x20000086ff687230 */ /* 0x021fe20000004100 */
[----:B------:R-:W-:Y:S01]  /*3550*/  IADD3 R142, P4, R128, R142, RZ ;  /* 0x0000008e808e7210 */ /* 0x000fe20007f9e0ff */
[----:B------:R-:W-:Y:S01]  /*3560*/  IMAD.WIDE.U32 R136, R4, 0xf0, R114 ;  /* 0x000000f004887825 */ /* 0x000fe200078e0072 */
[----:B------:R-:W-:Y:S03]  /*3570*/  BSSY B1, `(.L_x_44) ;  /* 0x0000015000017945 */ /* 0x000fe60003800000 */
[----:B------:R-:W-:Y:S01]  /*3580*/  FMUL R104, R104, R121 ;  /* 0x0000007968687220 */ /* 0x000fe20000400000 */
[----:B------:R-:W-:Y:S01]  /*3590*/  IMAD.X R143, R149, 0x1, R129, P4 ;  /* 0x00000001958f7824 */ /* 0x000fe200020e0681 */
[----:B------:R-:W-:Y:S02]  /*35a0*/  IADD3 R140, P4, R128, R140, RZ ;  /* 0x0000008c808c7210 */ /* 0x000fe40007f9e0ff */
[----:B------:R-:W-:Y:S01]  /*35b0*/  FFMA R104, R105, R120, R104 ;  /* 0x0000007869687223 */ /* 0x000fe20000000068 */
[----:B------:R-:W-:-:S02]  /*35c0*/  IMAD.IADD R105, R151, 0x1, R137 ;  /* 0x0000000197697824 */ /* 0x000fc400078e0289 */
[----:B------:R-:W-:Y:S02]  /*35d0*/  IMAD.X R141, R139, 0x1, R129, P4 ;  /* 0x000000018b8d7824 */ /* 0x000fe400020e0681 */
[----:B------:R-:W-:Y:S02]  /*35e0*/  F2FP.F16.F32.PACK_AB R130, RZ, R104 ;  /* 0x00000068ff82723e */ /* 0x000fe400000000ff */
[----:B------:R-:W-:Y:S01]  /*35f0*/  IADD3 R104, P4, R142, R124, RZ ;  /* 0x0000007c8e687210 */ /* 0x000fe20007f9e0ff */
[----:B------:R-:W-:-:S04]  /*3600*/  IMAD.WIDE.U32 R148, R7, R122, R140 ;  /* 0x0000007a07947225 */ /* 0x000fc800078e008c */
[----:B------:R-:W-:Y:S01]  /*3610*/  IMAD.X R119, R143, 0x1, R127, P4 ;  /* 0x000000018f777824 */ /* 0x000fe200020e067f */
[----:B------:R-:W-:-:S04]  /*3620*/  LEA R118, P4, R104, R12, 0x1 ;  /* 0x0000000c68767211 */ /* 0x000fc800078808ff */
[----:B------:R-:W-:Y:S01]  /*3630*/  LEA.HI.X R119, R104, R13, R119, 0x1, P4 ;  /* 0x0000000d68777211 */ /* 0x000fe200020f0c77 */
[----:B------:R-:W-:Y:S01]  /*3640*/  IMAD.MOV.U32 R104, RZ, RZ, R136 ;  /* 0x000000ffff687224 */ /* 0x000fe200078e0088 */
[----:B------:R-:W-:-:S04]  /*3650*/  IADD3 R148, P4, R8, R148, RZ ;  /* 0x0000009408947210 */ /* 0x000fc80007f9e0ff */
[----:B------:R0:W-:Y:S01]  /*3660*/  @P5 STG.E.U16 desc[UR36][R104.64+0x2], R130 ;  /* 0x0000028268005986 */ /* 0x0001e2000c101524 */
[----:B------:R-:W-:Y:S02]  /*3670*/  ISETP.GT.AND P5, PT, R0, 0x88, P0 ;  /* 0x000000880000780c */ /* 0x000fe400007a4270 */
[----:B------:R-:W-:-:S03]  /*3680*/  IADD3.X R149, R9, R131, R149, P4, !PT ;  /* 0x0000008309957210 */ /* 0x000fc600027fe495 */
[----:B------:R-:W-:-:S08]  /*3690*/  IMAD.WIDE.U32 R148, R23, R20, R148 ;  /* 0x0000001417947225 */ /* 0x000fd000078e0094 */
[----:B0-----:R-:W-:Y:S05]  /*36a0*/  @!P5 BRA `(.L_x_45) ;  /* 0x000000000004d947 */ /* 0x001fea0003800000 */
[----:B------:R0:W5:Y:S02]  /*36b0*/  LDG.E.LTC128B.U16 R134, desc[UR36][R118.64] ;  /* 0x0000002476867981 */ /* 0x000164000c1e1520 */
.L_x_45:
[----:B------:R-:W-:Y:S05]  /*36c0*/  BSYNC B1 ;  /* 0x0000000000017941 */ /* 0x000fea0003800000 */
.L_x_44:
[----:B0----5:R-:W-:Y:S01]  /*36d0*/  HADD2.F32 R118, -RZ, R134.H0_H0 ;  /* 0x20000086ff767230 */ /* 0x021fe20000004100 */
[----:B------:R-:W-:Y:S01]  /*36e0*/  BSSY B1, `(.L_x_46) ;  /* 0x000000d000017945 */ /* 0x000fe20003800000 */
[----:B------:R-:W-:-:S03]  /*36f0*/  IMAD.IADD R130, R21, 0x1, R149 ;  /* 0x0000000115827824 */ /* 0x000fc600078e0295 */
[----:B------:R-:W-:Y:S01]  /*3700*/  FMUL R119, R118, R121 ;  /* 0x0000007976777220 */ /* 0x000fe20000400000 */
[----:B------:R-:W-:-:S03]  /*3710*/  LEA R118, P4, R148, R12, 0x1 ;  /* 0x0000000c94767211 */ /* 0x000fc600078808ff */
[----:B------:R-:W-:Y:S01]  /*3720*/  FFMA R106, R106, R120, R119 ;  /* 0x000000786a6a7223 */ /* 0x000fe20000000077 */
[----:B------:R-:W-:Y:S02]  /*3730*/  LEA.HI.X R119, R148, R13, R130, 0x1, P4 ;  /* 0x0000000d94777211 */ /* 0x000fe400020f0c82 */
[----:B------:R-:W-:Y:S02]  /*3740*/  IADD3 R148, P4, R133, R144, RZ ;  /* 0x0000009085947210 */ /* 0x000fe40007f9e0ff */
[----:B------:R-:W-:-:S03]  /*3750*/  F2FP.F16.F32.PACK_AB R106, RZ, R106 ;  /* 0x0000006aff6a723e */ /* 0x000fc600000000ff */
[----:B------:R-:W-:Y:S01]  /*3760*/  IMAD.X R149, R147, 0x1, R135, P4 ;  /* 0x0000000193957824 */ /* 0x000fe200020e0687 */
[----:B------:R-:W-:-:S04]  /*3770*/  ISETP.GT.AND P4, PT, R0, 0x88, P3 ;  /* 0x000000880000780c */ /* 0x000fc80001f84270 */
[----:B------:R0:W-:Y:S09]  /*3780*/  @P5 STG.E.U16 desc[UR36][R148.64], R106 ;  /* 0x0000006a94005986 */ /* 0x0001f2000c101524 */
[----:B------:R-:W-:Y:S05]  /*3790*/  @!P4 BRA `(.L_x_47) ;  /* 0x000000000004c947 */ /* 0x000fea0003800000 */
[----:B------:R2:W5:Y:S02]  /*37a0*/  LDG.E.LTC128B.U16 R134, desc[UR36][R118.64+0x2] ;  /* 0x0000022476867981 */ /* 0x000564000c1e1520 */
.L_x_47:
[----:B------:R-:W-:Y:S05]  /*37b0*/  BSYNC B1 ;  /* 0x0000000000017941 */ /* 0x000fea0003800000 */
.L_x_46:
[----:B0----5:R-:W-:Y:S01]  /*37c0*/  HADD2.F32 R106, -RZ, R134.H0_H0 ;  /* 0x20000086ff6a7230 */ /* 0x021fe20000004100 */
[----:B------:R-:W-:Y:S04]  /*37d0*/  BSSY B1, `(.L_x_48) ;  /* 0x000000a000017945 */ /* 0x000fe80003800000 */
[----:B------:R-:W-:Y:S01]  /*37e0*/  FMUL R130, R106, R121 ;  /* 0x000000796a827220 */ /* 0x000fe20000400000 */
[----:B------:R-:W-:-:S03]  /*37f0*/  IADD3 R106, P5, R133, R136, RZ ;  /* 0x00000088856a7210 */ /* 0x000fc60007fbe0ff */
[----:B------:R-:W-:Y:S02]  /*3800*/  FFMA R130, R107, R120, R130 ;  /* 0x000000786b827223 */ /* 0x000fe40000000082 */
[----:B------:R-:W-:Y:S01]  /*3810*/  IMAD.X R107, R135, 0x1, R105, P5 ;  /* 0x00000001876b7824 */ /* 0x000fe200028e0669 */
[----:B------:R-:W-:Y:S02]  /*3820*/  ISETP.GT.AND P5, PT, R0, 0x80, P1 ;  /* 0x000000800000780c */ /* 0x000fe40000fa4270 */
[----:B------:R-:W-:-:S05]  /*3830*/  F2FP.F16.F32.PACK_AB R130, RZ, R130 ;  /* 0x00000082ff82723e */ /* 0x000fca00000000ff */
[----:B------:R0:W-:Y:S06]  /*3840*/  @P4 STG.E.U16 desc[UR36][R106.64+0x2], R130 ;  /* 0x000002826a004986 */ /* 0x0001ec000c101524 */
[----:B------:R-:W-:Y:S05]  /*3850*/  @!P5 BRA `(.L_x_49) ;  /* 0x000000000004d947 */ /* 0x000fea0003800000 */
[----:B------:R0:W5:Y:S02]  /*3860*/  LDG.E.LTC128B.U16 R134, desc[UR36][R116.64+0x10] ;  /* 0x0000102474867981 */ /* 0x000164000c1e1520 */
.L_x_49:
[----:B------:R-:W-:Y:S05]  /*3870*/  BSYNC B1 ;  /* 0x0000000000017941 */ /* 0x000fea0003800000 */
.L_x_48:
[----:B0----5:R-:W-:Y:S01]  /*3880*/  HADD2.F32 R130, -RZ, R134.H0_H0 ;  /* 0x20000086ff827230 */ /* 0x021fe20000004100 */
[----:B------:R-:W-:Y:S01]  /*3890*/  ISETP.GT.AND P4, PT, R0, 0x80, P2 ;  /* 0x000000800000780c */ /* 0x000fe20001784270 */
[----:B------:R-:W-:Y:S03]  /*38a0*/  BSSY B1, `(.L_x_50) ;  /* 0x0000009000017945 */ /* 0x000fe60003800000 */
[----:B------:R-:W-:-:S04]  /*38b0*/  FMUL R145, R130, R121 ;  /* 0x0000007982917220 */ /* 0x000fc80000400000 */
[----:B------:R-:W-:-:S05]  /*38c0*/  FFMA R145, R108, R120, R145 ;  /* 0x000000786c917223 */ /* 0x000fca0000000091 */
[----:B------:R-:W-:-:S04]  /*38d0*/  F2FP.F16.F32.PACK_AB R145, RZ, R145 ;  /* 0x00000091ff91723e */ /* 0x000fc800000000ff */
[----:B------:R-:W-:Y:S01]  /*38e0*/  PRMT R108, R145, 0x7610, R108 ;  /* 0x00007610916c7816 */ /* 0x000fe2000000006c */
[----:B------:R-:W-:-:S05]  /*38f0*/  @P5 IMAD.MOV.U32 R145, RZ, RZ, R147 ;  /* 0x000000ffff915224 */ /* 0x000fca00078e0093 */
[----:B------:R0:W-:Y:S01]  /*3900*/  @P5 STG.E.U16 desc[UR36][R144.64+0x10], R108 ;  /* 0x0000106c90005986 */ /* 0x0001e2000c101524 */
[----:B------:R-:W-:Y:S05]  /*3910*/  @!P4 BRA `(.L_x_51) ;  /* 0x000000000004c947 */ /* 0x000fea0003800000 */
[----:B------:R0:W5:Y:S02]  /*3920*/  LDG.E.LTC128B.U16 R134, desc[UR36][R116.64+0x12] ;  /* 0x0000122474867981 */ /* 0x000164000c1e1520 */
.L_x_51:
[----:B------:R-:W-:Y:S05]  /*3930*/  BSYNC B1 ;  /* 0x0000000000017941 */ /* 0x000fea0003800000 */
.L_x_50:
[----:B0----5:R-:W-:Y:S01]  /*3940*/  HADD2.F32 R108, -RZ, R134.H0_H0 ;  /* 0x20000086ff6c7230 */ /* 0x021fe20000004100 */
        /* <DEDUP_REMOVED lines=8> */
.L_x_53:
[----:B------:R-:W-:Y:S05]  /*39d0*/  BSYNC B1 ;  /* 0x0000000000017941 */ /* 0x000fea0003800000 */
.L_x_52:
[----:B0----5:R-:W-:Y:S01]  /*39e0*/  HADD2.F32 R108, -RZ, R134.H0_H0 ;  /* 0x20000086ff6c7230 */ /* 0x021fe20000004100 */
[----:B------:R-:W-:Y:S01]  /*39f0*/  ISETP.GT.AND P4, PT, R0, 0x88, P2 ;  /* 0x000000880000780c */ /* 0x000fe20001784270 */
[----:B------:R-:W-:Y:S01]  /*3a00*/  IMAD.WIDE.U32 R144, R122, 0x78, R142 ;  /* 0x000000787a907825 */ /* 0x000fe200078e008e */
[----:B------:R-:W-:Y:S03]  /*3a10*/  BSSY B1, `(.L_x_54) ;  /* 0x000000a000017945 */ /* 0x000fe60003800000 */
[----:B------:R-:W-:Y:S01]  /*3a20*/  FMUL R109, R108, R121 ;  /* 0x000000796c6d7220 */ /* 0x000fe20000400000 */
[----:B------:R-:W-:-:S03]  /*3a30*/  IMAD.IADD R147, R123, 0x1, R145 ;  /* 0x000000017b937824 */ /* 0x000fc600078e0291 */
[----:B------:R-:W-:-:S05]  /*3a40*/  FFMA R109, R110, R120, R109 ;  /* 0x000000786e6d7223 */ /* 0x000fca000000006d */
[----:B------:R-:W-:-:S04]  /*3a50*/  F2FP.F16.F32.PACK_AB R109, RZ, R109 ;  /* 0x0000006dff6d723e */ /* 0x000fc800000000ff */
[----:B------:R-:W-:-:S05]  /*3a60*/  PRMT R108, R109, 0x7610, R108 ;  /* 0x000076106d6c7816 */ /* 0x000fca000000006c */
[----:B------:R0:W-:Y:S01]  /*3a70*/  @P5 STG.E.U16 desc[UR36][R148.64+0x10], R108 ;  /* 0x0000106c94005986 */ /* 0x0001e2000c101524 */
[----:B------:R-:W-:Y:S01]  /*3a80*/  IADD3 R109, P5, R124, R144, RZ ;  /* 0x000000907c6d7210 */ /* 0x000fe20007fbe0ff */
[----:B------:R-:W-:-:S12]  /*3a90*/  @!P4 BRA `(.L_x_55) ;  /* 0x000000000004c947 */ /* 0x000fd80003800000 */
[----:B------:R0:W5:Y:S02]  /*3aa0*/  LDG.E.LTC128B.U16 R134, desc[UR36][R118.64+0x12] ;  /* 0x0000122476867981 */ /* 0x000164000c1e1520 */
.L_x_55:
[----:B------:R-:W-:Y:S05]  /*3ab0*/  BSYNC B1 ;  /* 0x0000000000017941 */ /* 0x000fea0003800000 */
.L_x_54:
        /* <DEDUP_REMOVED lines=12> */
[----:B------:R-:W-:Y:S01]  /*3b80*/  SHF.L.U64.HI R143, R4, 0x9, R5 ;  /* 0x00000009048f7819 */ /* 0x000fe20000010205 */
[----:B------:R-:W-:Y:S01]  /*3b90*/  BSSY B1, `(.L_x_56) ;  /* 0x0000014000017945 */ /* 0x000fe20003800000 */
[----:B------:R-:W-:-:S04]  /*3ba0*/  IADD3 R110, P4, R128, R138, RZ ;  /* 0x0000008a806e7210 */ /* 0x000fc80007f9e0ff */
[----:B0-----:R-:W-:-:S03]  /*3bb0*/  IADD3.X R111, R129, R123, R139, P4, !PT ;  /* 0x0000007b816f7210 */ /* 0x001fc600027fe48b */
[----:B------:R-:W-:-:S03]  /*3bc0*/  IMAD.WIDE.U32 R138, R7, R122, R110 ;  /* 0x0000007a078a7225 */ /* 0x000fc600078e006e */
[----:B------:R-:W-:-:S04]  /*3bd0*/  IADD3 R138, P4, R8, R138, RZ ;  /* 0x0000008a088a7210 */ /* 0x000fc80007f9e0ff */
[----:B------:R-:W-:Y:S02]  /*3be0*/  IADD3.X R139, R9, R131, R139, P4, !PT ;  /* 0x00000083098b7210 */ /* 0x000fe400027fe48b */
[----:B------:R-:W-:Y:S01]  /*3bf0*/  LEA R142, P4, R4, R10, 0x9 ;  /* 0x0000000a048e7211 */ /* 0x000fe200078848ff */
[----:B------:R-:W-:-:S04]  /*3c00*/  IMAD.WIDE.U32 R138, R23, R20, R138 ;  /* 0x00000014178a7225 */ /* 0x000fc800078e008a */
[----:B------:R-:W-:Y:S01]  /*3c10*/  IMAD.X R143, R143, 0x1, R11, P4 ;  /* 0x000000018f8f7824 */ /* 0x000fe200020e060b */
[----:B-1----:R-:W-:Y:S01]  /*3c20*/  LEA R108, P4, R138, R12, 0x1 ;  /* 0x0000000c8a6c7211 */ /* 0x002fe200078808ff */
[----:B--2---:R-:W-:-:S05]  /*3c30*/  HADD2.F32 R130, -RZ, R134.H0_H0 ;  /* 0x20000086ff827230 */ /* 0x004fca0000004100 */
[----:B------:R-:W-:Y:S01]  /*3c40*/  FMUL R109, R130, R121 ;  /* 0x00000079826d7220 */ /* 0x000fe20000400000 */
[----:B------:R-:W-:-:S03]  /*3c50*/  IMAD.IADD R130, R21, 0x1, R139 ;  /* 0x0000000115827824 */ /* 0x000fc600078e028b */
[----:B------:R-:W-:Y:S02]  /*3c60*/  FFMA R96, R96, R120, R109 ;  /* 0x0000007860607223 */ /* 0x000fe4000000006d */
[----:B------:R-:W-:Y:S02]  /*3c70*/  LEA.HI.X R109, R138, R13, R130, 0x1, P4 ;  /* 0x0000000d8a6d7211 */ /* 0x000fe400020f0c82 */
[----:B------:R-:W-:Y:S02]  /*3c80*/  ISETP.GT.AND P4, PT, R0, 0x100, P3 ;  /* 0x000001000000780c */ /* 0x000fe40001f84270 */
[----:B------:R-:W-:-:S05]  /*3c90*/  F2FP.F16.F32.PACK_AB R96, RZ, R96 ;  /* 0x00000060ff60723e */ /* 0x000fca00000000ff */
[----:B------:R0:W-:Y:S06]  /*3ca0*/  @P5 STG.E.U16 desc[UR36][R142.64], R96 ;  /* 0x000000608e005986 */ /* 0x0001ec000c101524 */
[----:B------:R-:W-:Y:S05]  /*3cb0*/  @!P4 BRA `(.L_x_57) ;  /* 0x000000000004c947 */ /* 0x000fea0003800000 */
[----:B------:R1:W5:Y:S02]  /*3cc0*/  LDG.E.LTC128B.U16 R134, desc[UR36][R108.64+0x2] ;  /* 0x000002246c867981 */ /* 0x000364000c1e1520 */
.L_x_57:
[----:B------:R-:W-:Y:S05]  /*3cd0*/  BSYNC B1 ;  /* 0x0000000000017941 */ /* 0x000fea0003800000 */
.L_x_56:
        /* <DEDUP_REMOVED lines=8> */
[----:B------:R-:W-:Y:S01]  /*3d60*/  @P4 IMAD.MOV.U32 R97, RZ, RZ, R143 ;  /* 0x000000ffff614224 */ /* 0x000fe200078e008f */
[----:B------:R-:W-:Y:S01]  /*3d70*/  IADD3.X R139, R129, R123, R139, P5, !PT ;  /* 0x0000007b818b7210 */ /* 0x000fe20002ffe48b */
[----:B------:R-:W-:-:S02]  /*3d80*/  IMAD.WIDE.U32 R140, R122, 0x78, R144 ;  /* 0x000000787a8c7825 */ /* 0x000fc400078e0090 */
[----:B------:R-:W-:Y:S02]  /*3d90*/  F2FP.F16.F32.PACK_AB R96, RZ, R96 ;  /* 0x00000060ff60723e */ /* 0x000fe400000000ff */
[----:B------:R-:W-:Y:S02]  /*3da0*/  IMAD.IADD R151, R123, 0x1, R141 ;  /* 0x000000017b977824 */ /* 0x000fe400078e028d */
[----:B------:R-:W-:Y:S01]  /*3db0*/  PRMT R149, R96, 0x7610, R149 ;  /* 0x0000761060957816 */ /* 0x000fe20000000095 */
[----:B------:R-:W-:-:S05]  /*3dc0*/  @P4 IMAD.MOV.U32 R96, RZ, RZ, R142 ;  /* 0x000000ffff604224 */ /* 0x000fca00078e008e */
[----:B------:R0:W-:Y:S01]  /*3dd0*/  @P4 STG.E.U16 desc[UR36][R96.64+0x2], R149 ;  /* 0x0000029560004986 */ /* 0x0001e2000c101524 */
[----:B------:R-:W-:-:S05]  /*3de0*/  IADD3 R147, P4, R144, R124, RZ ;  /* 0x0000007c90937210 */ /* 0x000fca0007f9e0ff */
[----:B------:R-:W-:Y:S01]  /*3df0*/  IMAD.X R144, R145, 0x1, R127, P4 ;  /* 0x0000000191907824 */ /* 0x000fe200020e067f */
[----:B------:R-:W-:-:S04]  /*3e00*/  IADD3 R145, P4, P5, R124, R140, R128 ;  /* 0x0000008c7c917210 */ /* 0x000fc80007d9e080 */
[----:B------:R-:W-:Y:S01]  /*3e10*/  IADD3.X R130, R127, R151, R129, P4, P5 ;  /* 0x000000977f827210 */ /* 0x000fe200027ea481 */
[----:B0-----:R-:W-:Y:S01]  /*3e20*/  IMAD.WIDE.U32 R148, R7, R122, R138 ;  /* 0x0000007a07947225 */ /* 0x001fe200078e008a */
[----:B------:R-:W-:-:S04]  /*3e30*/  LEA R146, P4, R147, R12, 0x1 ;  /* 0x0000000c93927211 */ /* 0x000fc800078808ff */
[----:B------:R-:W-:Y:S02]  /*3e40*/  LEA.HI.X R147, R147, R13, R144, 0x1, P4 ;  /* 0x0000000d93937211 */ /* 0x000fe400020f0c90 */
[----:B------:R-:W-:Y:S02]  /*3e50*/  ISETP.GT.AND P4, PT, R0, 0x108, P0 ;  /* 0x000001080000780c */ /* 0x000fe40000784270 */
[----:B------:R-:W-:-:S04]  /*3e60*/  IADD3 R96, P5, R8, R148, RZ ;  /* 0x0000009408607210 */ /* 0x000fc80007fbe0ff */
[----:B------:R-:W-:-:S07]  /*3e70*/  IADD3.X R97, R9, R131, R149, P5, !PT ;  /* 0x0000008309617210 */ /* 0x000fce0002ffe495 */
[----:B------:R-:W-:Y:S05]  /*3e80*/  @!P4 BRA `(.L_x_59) ;  /* 0x000000000004c947 */ /* 0x000fea0003800000 */
[----:B------:R0:W5:Y:S02]  /*3e90*/  LDG.E.LTC128B.U16 R134, desc[UR36][R146.64] ;  /* 0x0000002492867981 */ /* 0x000164000c1e1520 */
.L_x_59:
[----:B------:R-:W-:Y:S05]  /*3ea0*/  BSYNC B1 ;  /* 0x0000000000017941 */ /* 0x000fea0003800000 */
.L_x_58:
[----:B-----5:R-:W-:Y:S01]  /*3eb0*/  HADD2.F32 R144, -RZ, R134.H0_H0 ;  /* 0x20000086ff907230 */ /* 0x020fe20000004100 */
[----:B------:R-:W-:Y:S01]  /*3ec0*/  BSSY B1, `(.L_x_60) ;  /* 0x000000e000017945 */ /* 0x000fe20003800000 */
[----:B0-----:R-:W-:-:S04]  /*3ed0*/  IMAD.WIDE.U32 R146, R23, R20, R96 ;  /* 0x0000001417927225 */ /* 0x001fc800078e0060 */
[----:B------:R-:W-:Y:S01]  /*3ee0*/  FMUL R97, R144, R121 ;  /* 0x0000007990617220 */ /* 0x000fe20000400000 */
[----:B------:R-:W-:Y:S01]  /*3ef0*/  IMAD.IADD R144, R21, 0x1, R147 ;  /* 0x0000000115907824 */ /* 0x000fe200078e0293 */
[----:B------:R-:W-:Y:S02]  /*3f00*/  LEA R96, P5, R146, R12, 0x1 ;  /* 0x0000000c92607211 */ /* 0x000fe400078a08ff */
[----:B------:R-:W-:Y:S02]  /*3f10*/  FFMA R98, R98, R120, R97 ;  /* 0x0000007862627223 */ /* 0x000fe40000000061 */
        /* <DEDUP_REMOVED lines=8> */
.L_x_61:
[----:B------:R-:W-:Y:S05]  /*3fa0*/  BSYNC B1 ;  /* 0x0000000000017941 */ /* 0x000fea0003800000 */
.L_x_60:
[----:B0----5:R-:W-:Y:S01]  /*3fb0*/  HADD2.F32 R98, -RZ, R134.H0_H0 ;  /* 0x20000086ff627230 */ /* 0x021fe20000004100 */
[----:B------:R-:W-:Y:S04]  /*3fc0*/  BSSY B1, `(.L_x_62) ;  /* 0x000000a000017945 */ /* 0x000fe80003800000 */
[----:B------:R-:W-:-:S04]  /*3fd0*/  FMUL R98, R98, R121 ;  /* 0x0000007962627220 */ /* 0x000fc80000400000 */
[----:B------:R-:W-:Y:S01]  /*3fe0*/  FFMA R99, R99, R120, R98 ;  /* 0x0000007863637223 */ /* 0x000fe20000000062 */
[----:B------:R-:W-:-:S04]  /*3ff0*/  IADD3 R98, P4, R142, R133, RZ ;  /* 0x000000858e627210 */ /* 0x000fc80007f9e0ff */
[----:B------:R-:W-:Y:S01]  /*4000*/  F2FP.F16.F32.PACK_AB R144, RZ, R99 ;  /* 0x00000063ff90723e */ /* 0x000fe200000000ff */
[----:B------:R-:W-:Y:S01]  /*4010*/  IMAD.X R99, R143, 0x1, R135, P4 ;  /* 0x000000018f637824 */ /* 0x000fe200020e0687 */
[----:B------:R-:W-:-:S04]  /*4020*/  ISETP.GT.AND P4, PT, R0, 0x100, P1 ;  /* 0x000001000000780c */ /* 0x000fc80000f84270 */
[----:B------:R0:W-:Y:S09]  /*4030*/  @P5 STG.E.U16 desc[UR36][R98.64+0x2], R144 ;  /* 0x0000029062005986 */ /* 0x0001f2000c101524 */
[----:B------:R-:W-:Y:S05]  /*4040*/  @!P4 BRA `(.L_x_63) ;  /* 0x000000000004c947 */ /* 0x000fea0003800000 */
[----:B------:R0:W5:Y:S02]  /*4050*/  LDG.E.LTC128B.U16 R134, desc[UR36][R108.64+0x10] ;  /* 0x000010246c867981 */ /* 0x000164000c1e1520 */
.L_x_63:
[----:B------:R-:W-:Y:S05]  /*4060*/  BSYNC B1 ;  /* 0x0000000000017941 */ /* 0x000fea0003800000 */
.L_x_62:
        /* <DEDUP_REMOVED lines=9> */
.L_x_65:
[----:B------:R-:W-:Y:S05]  /*4100*/  BSYNC B1 ;  /* 0x0000000000017941 */ /* 0x000fea0003800000 */
.L_x_64:
        /* <DEDUP_REMOVED lines=9> */
.L_x_67:
[----:B------:R-:W-:Y:S05]  /*41a0*/  BSYNC B1 ;  /* 0x0000000000017941 */ /* 0x000fea0003800000 */
.L_x_66:
        /* <DEDUP_REMOVED lines=9> */
.L_x_69:
[----:B------:R-:W-:Y:S05]  /*4240*/  BSYNC B1 ;  /* 0x0000000000017941 */ /* 0x000fea0003800000 */
.L_x_68:
[----:B-----5:R-:W-:Y:S01]  /*4250*/  HADD2.F32 R100, -RZ, R134.H0_H0 ;  /* 0x20000086ff647230 */ /* 0x020fe20000004100 */
[----:B------:R-:W-:-:S04]  /*4260*/  IADD3 R124, P4, R124, R140, RZ ;  /* 0x0000008c7c7c7210 */ /* 0x000fc80007f9e0ff */
[----:B------:R-:W-:Y:S01]  /*4270*/  FMUL R100, R100, R121 ;  /* 0x0000007964647220 */ /* 0x000fe20000400000 */
[----:B------:R-:W-:-:S03]  /*4280*/  IMAD.X R126, R151, 0x1, R127, P4 ;  /* 0x00000001977e7824 */ /* 0x000fc600020e067f */
[----:B------:R-:W-:-:S05]  /*4290*/  FFMA R100, R103, R120, R100 ;  /* 0x0000007867647223 */ /* 0x000fca0000000064 */
[----:B------:R-:W-:-:S04]  /*42a0*/  F2FP.F16.F32.PACK_AB R100, RZ, R100 ;  /* 0x00000064ff64723e */ /* 0x000fc800000000ff */
[----:B0-----:R-:W-:Y:S02]  /*42b0*/  PRMT R101, R100, 0x7610, R101 ;  /* 0x0000761064657816 */ /* 0x001fe40000000065 */
[----:B------:R-:W-:-:S03]  /*42c0*/  LEA R100, P4, R124, R12, 0x1 ;  /* 0x0000000c7c647211 */ /* 0x000fc600078808ff */
[----:B------:R0:W-:Y:S01]  /*42d0*/  @P5 STG.E.U16 desc[UR36][R98.64+0x12], R101 ;  /* 0x0000126562005986 */ /* 0x0001e2000c101524 */
[----:B------:R-:W-:Y:S02]  /*42e0*/  ISETP.GT.AND P5, PT, R0, 0x180, P0 ;  /* 0x000001800000780c */ /* 0x000fe400007a4270 */
[----:B0-----:R-:W-:-:S11]  /*42f0*/  LEA.HI.X R101, R124, R13, R126, 0x1, P4 ;  /* 0x0000000d7c657211 */ /* 0x001fd600020f0c7e */
[----:B------:R0:W2:Y:S01]  /*4300*/  @P5 LDG.E.LTC128B.U16 R134, desc[UR36][R100.64] ;  /* 0x0000002464865981 */ /* 0x0000a2000c1e1520 */
[----:B------:R-:W-:Y:S01]  /*4310*/  IMAD.WIDE.U32 R110, R122, 0x78, R110 ;  /* 0x000000787a6e7825 */ /* 0x000fe200078e006e */
[----:B------:R-:W-:Y:S02]  /*4320*/  BSSY B1, `(.L_x_70) ;  /* 0x0000016000017945 */ /* 0x000fe40003800000 */
[----:B------:R-:W-:-:S04]  /*4330*/  IADD3 R102, P4, R128, R110, RZ ;  /* 0x0000006e80667210 */ /* 0x000fc80007f9e0ff */
[----:B------:R-:W-:Y:S01]  /*4340*/  IADD3.X R103, R129, R123, R111, P4, !PT ;  /* 0x0000007b81677210 */ /* 0x000fe200027fe46f */
[----:B------:R-:W-:Y:S02]  /*4350*/  IMAD R111, R5, 0x300, RZ ;  /* 0x00000300056f7824 */ /* 0x000fe400078e02ff */
[----:B0-----:R-:W-:-:S04]  /*4360*/  IMAD.WIDE.U32 R100, R4, 0x300, R10 ;  /* 0x0000030004647825 */ /* 0x001fc800078e000a */
[----:B------:R-:W-:-:S03]  /*4370*/  IMAD.WIDE.U32 R102, R7, R122, R102 ;  /* 0x0000007a07667225 */ /* 0x000fc600078e0066 */
[----:B------:R-:W-:-:S04]  /*4380*/  IADD3 R102, P4, R8, R102, RZ ;  /* 0x0000006608667210 */ /* 0x000fc80007f9e0ff */
[----:B------:R-:W-:-:S03]  /*4390*/  IADD3.X R103, R9, R131, R103, P4, !PT ;  /* 0x0000008309677210 */ /* 0x000fc600027fe467 */
[----:B------:R-:W-:-:S04]  /*43a0*/  IMAD.WIDE.U32 R102, R23, R20, R102 ;  /* 0x0000001417667225 */ /* 0x000fc800078e0066 */
[----:B--2---:R-:W-:-:S05]  /*43b0*/  HADD2.F32 R98, -RZ, R134.H0_H0 ;  /* 0x20000086ff627230 */ /* 0x004fca0000004100 */
[----:B------:R-:W-:Y:S01]  /*43c0*/  FMUL R99, R98, R121 ;  /* 0x0000007962637220 */ /* 0x000fe20000400000 */
[----:B------:R-:W-:-:S03]  /*43d0*/  LEA R98, P4, R102, R12, 0x1 ;  /* 0x0000000c66627211 */ /* 0x000fc600078808ff */
[----:B------:R-:W-:Y:S01]  /*43e0*/  FFMA R99, R88, R120, R99 ;  /* 0x0000007858637223 */ /* 0x000fe20000000063 */
[----:B------:R-:W-:Y:S02]  /*43f0*/  IMAD.IADD R88, R21, 0x1, R103 ;  /* 0x0000000115587824 */ /* 0x000fe400078e0267 */
[----:B------:R-:W-:Y:S02]  /*4400*/  IMAD.IADD R103, R101, 0x1, R111 ;  /* 0x0000000165677824 */ /* 0x000fe400078e026f */
[----:B------:R-:W-:Y:S02]  /*4410*/  F2FP.F16.F32.PACK_AB R110, RZ, R99 ;  /* 0x00000063ff6e723e */ /* 0x000fe400000000ff */
[----:B------:R-:W-:Y:S01]  /*4420*/  LEA.HI.X R99, R102, R13, R88, 0x1, P4 ;  /* 0x0000000d66637211 */ /* 0x000fe200020f0c58 */
[----:B------:R-:W-:Y:S01]  /*4430*/  @P5 IMAD.MOV.U32 R102, RZ, RZ, R100 ;  /* 0x000000ffff665224 */ /* 0x000fe200078e0064 */
[----:B------:R-:W-:-:S04]  /*4440*/  ISETP.GT.AND P4, PT, R0, 0x180, P3 ;  /* 0x000001800000780c */ /* 0x000fc80001f84270 */
[----:B------:R0:W-:Y:S09]  /*4450*/  @P5 STG.E.U16 desc[UR36][R102.64], R110 ;  /* 0x0000006e66005986 */ /* 0x0001f2000c101524 */
[----:B------:R-:W-:Y:S05]  /*4460*/  @!P4 BRA `(.L_x_71) ;  /* 0x000000000004c947 */ /* 0x000fea0003800000 */
[----:B------:R2:W5:Y:S02]  /*4470*/  LDG.E.LTC128B.U16 R134, desc[UR36][R98.64+0x2] ;  /* 0x0000022462867981 */ /* 0x000564000c1e1520 */
.L_x_71:
[----:B------:R-:W-:Y:S05]  /*4480*/  BSYNC B1 ;  /* 0x0000000000017941 */ /* 0x000fea0003800000 */
.L_x_70:
[----:B-----5:R-:W-:Y:S01]  /*4490*/  HADD2.F32 R88, -RZ, R134.H0_H0 ;  /* 0x20000086ff587230 */ /* 0x020fe20000004100 */
[----:B------:R-:W-:Y:S01]  /*44a0*/  ISETP.GT.AND P0, PT, R0, 0x188, P0 ;  /* 0x000001880000780c */ /* 0x000fe20000704270 */
[----:B------:R-:W-:Y:S01]  /*44b0*/  IMAD.WIDE.U32 R138, R122, 0x78, R138 ;  /* 0x000000787a8a7825 */ /* 0x000fe200078e008a */
[----:B------:R-:W-:Y:S03]  /*44c0*/  BSSY B1, `(.L_x_72) ;  /* 0x0000010000017945 */ /* 0x000fe60003800000 */
[----:B0-----:R-:W-:Y:S01]  /*44d0*/  FMUL R110, R88, R121 ;  /* 0x00000079586e7220 */ /* 0x001fe20000400000 */
[----:B------:R-:W-:Y:S01]  /*44e0*/  @P4 IMAD.MOV.U32 R124, RZ, RZ, R100 ;  /* 0x000000ffff7c4224 */ /* 0x000fe200078e0064 */
[----:B------:R-:W-:Y:S01]  /*44f0*/  IADD3 R88, P5, R128, R138, RZ ;  /* 0x0000008a80587210 */ /* 0x000fe20007fbe0ff */
[----:B------:R-:W-:Y:S02]  /*4500*/  @P4 IMAD.MOV.U32 R125, RZ, RZ, R103 ;  /* 0x000000ffff7d4224 */ /* 0x000fe400078e0067 */
[----:B------:R-:W-:Y:S01]  /*4510*/  FFMA R110, R89, R120, R110 ;  /* 0x00000078596e7223 */ /* 0x000fe2000000006e */
[----:B------:R-:W-:-:S04]  /*4520*/  IADD3.X R89, R129, R123, R139, P5, !PT ;  /* 0x0000007b81597210 */ /* 0x000fc80002ffe48b */
[----:B------:R-:W-:Y:S01]  /*4530*/  F2FP.F16.F32.PACK_AB R110, RZ, R110 ;  /* 0x0000006eff6e723e */ /* 0x000fe200000000ff */
[----:B------:R-:W-:-:S03]  /*4540*/  IMAD.WIDE.U32 R122, R7, R122, R88 ;  /* 0x0000007a077a7225 */ /* 0x000fc600078e0058 */
[----:B------:R-:W-:Y:S02]  /*4550*/  PRMT R7, R110, 0x7610, R7 ;  /* 0x000076106e077816 */ /* 0x000fe40000000007 */
[----:B------:R-:W-:-:S03]  /*4560*/  IADD3 R110, P5, R8, R122, RZ ;  /* 0x0000007a086e7210 */ /* 0x000fc60007fbe0ff */
[----:B------:R0:W-:Y:S01]  /*4570*/  @P4 STG.E.U16 desc[UR36][R124.64+0x2], R7 ;  /* 0x000002077c004986 */ /* 0x0001e2000c101524 */
[----:B------:R-:W-:-:S04]  /*4580*/  LEA R88, P4, R145, R12, 0x1 ;  /* 0x0000000c91587211 */ /* 0x000fc800078808ff */
[----:B------:R-:W-:Y:S01]  /*4590*/  LEA.HI.X R89, R145, R13, R130, 0x1, P4 ;  /* 0x0000000d91597211 */ /* 0x000fe200020f0c82 */
[----:B------:R-:W-:Y:S08]  /*45a0*/  @!P0 BRA `(.L_x_73) ;  /* 0x0000000000048947 */ /* 0x000ff00003800000 */
[----:B------:R0:W5:Y:S02]  /*45b0*/  LDG.E.LTC128B.U16 R134, desc[UR36][R88.64] ;  /* 0x0000002458867981 */ /* 0x000164000c1e1520 */
.L_x_73:
[----:B------:R-:W-:Y:S05]  /*45c0*/  BSYNC B1 ;  /* 0x0000000000017941 */ /* 0x000fea0003800000 */
.L_x_72:
[----:B-----5:R-:W-:Y:S01]  /*45d0*/  HADD2.F32 R8, -RZ, R134.H0_H0 ;  /* 0x20000086ff087230 */ /* 0x020fe20000004100 */
[----:B------:R-:W-:Y:S01]  /*45e0*/  IADD3.X R111, R9, R131, R123, P5, !PT ;  /* 0x00000083096f7210 */ /* 0x000fe20002ffe47b */
[----:B------:R-:W-:Y:S01]  /*45f0*/  BSSY B1, `(.L_x_74) ;  /* 0x000000e000017945 */ /* 0x000fe20003800000 */
[----:B------:R-:W-:Y:S02]  /*4600*/  ISETP.GT.AND P3, PT, R0, 0x188, P3 ;  /* 0x000001880000780c */ /* 0x000fe40001f64270 */
[----:B0-----:R-:W-:Y:S01]  /*4610*/  FMUL R7, R8, R121 ;  /* 0x0000007908077220 */ /* 0x001fe20000400000 */
[----:B------:R-:W-:Y:S01]  /*4620*/  IADD3 R8, P4, R133, R100, RZ ;  /* 0x0000006485087210 */ /* 0x000fe20007f9e0ff */
[----:B------:R-:W-:-:S04]  /*4630*/  IMAD.WIDE.U32 R88, R23, R20, R110 ;  /* 0x0000001417587225 */ /* 0x000fc800078e006e */
[----:B------:R-:W-:Y:S01]  /*4640*/  FFMA R7, R90, R120, R7 ;  /* 0x000000785a077223 */ /* 0x000fe20000000007 */
[----:B------:R-:W-:Y:S01]  /*4650*/  IMAD.X R9, R103, 0x1, R135, P4 ;  /* 0x0000000167097824 */ /* 0x000fe200020e0687 */
[----:B------:R-:W-:Y:S01]  /*4660*/  LEA R12, P5, R88, R12, 0x1 ;  /* 0x0000000c580c7211 */ /* 0x000fe200078a08ff */
[----:B------:R-:W-:Y:S02]  /*4670*/  IMAD.IADD R21, R21, 0x1, R89 ;  /* 0x0000000115157824 */ /* 0x000fe400078e0259 */
[----:B------:R-:W-:-:S03]  /*4680*/  F2FP.F16.F32.PACK_AB R7, RZ, R7 ;  /* 0x00000007ff07723e */ /* 0x000fc600000000ff */
[----:B------:R-:W-:Y:S02]  /*4690*/  LEA.HI.X R13, R88, R13, R21, 0x1, P5 ;  /* 0x0000000d580d7211 */ /* 0x000fe400028f0c15 */
[----:B------:R0:W-:Y:S01]  /*46a0*/  @P0 STG.E.U16 desc[UR36][R8.64], R7 ;  /* 0x0000000708000986 */ /* 0x0001e2000c101524 */
[----:B------:R-:W-:Y:S05]  /*46b0*/  @!P3 BRA `(.L_x_75) ;  /* 0x000000000004b947 */ /* 0x000fea0003800000 */
[----:B------:R0:W5:Y:S02]  /*46c0*/  LDG.E.LTC128B.U16 R134, desc[UR36][R12.64+0x2] ;  /* 0x000002240c867981 */ /* 0x000164000c1e1520 */
.L_x_75:
[----:B------:R-:W-:Y:S05]  /*46d0*/  BSYNC B1 ;  /* 0x0000000000017941 */ /* 0x000fea0003800000 */
.L_x_74:
        /* <DEDUP_REMOVED lines=9> */
.L_x_77:
[----:B------:R-:W-:Y:S05]  /*4770*/  BSYNC B1 ;  /* 0x0000000000017941 */ /* 0x000fea0003800000 */
.L_x_76:
[----:B0----5:R-:W-:Y:S01]  /*4780*/  HADD2.F32 R20, -RZ, R134.H0_H0 ;  /* 0x20000086ff147230 */ /* 0x021fe20000004100 */
[----:B------:R-:W-:Y:S01]  /*4790*/  ISETP.GT.AND P3, PT, R0, 0x180, P2 ;  /* 0x000001800000780c */ /* 0x000fe20001764270 */
[----:B------:R-:W-:Y:S01]  /*47a0*/  @P0 IMAD.MOV.U32 R21, RZ, RZ, R103 ;  /* 0x000000ffff150224 */ /* 0x000fe200078e0067 */
[----:B------:R-:W-:Y:S02]  /*47b0*/  BSSY B1, `(.L_x_78) ;  /* 0x0000008000017945 */ /* 0x000fe40003800000 */
[----:B------:R-:W-:Y:S01]  /*47c0*/  FMUL R7, R20, R121 ;  /* 0x0000007914077220 */ /* 0x000fe20000400000 */
[----:B------:R-:W-:-:S03]  /*47d0*/  @P0 IMAD.MOV.U32 R20, RZ, RZ, R100 ;  /* 0x000000ffff140224 */ /* 0x000fc600078e0064 */
[----:B------:R-:W-:-:S05]  /*47e0*/  FFMA R7, R92, R120, R7 ;  /* 0x000000785c077223 */ /* 0x000fca0000000007 */
[----:B------:R-:W-:-:S05]  /*47f0*/  F2FP.F16.F32.PACK_AB R7, RZ, R7 ;  /* 0x00000007ff07723e */ /* 0x000fca00000000ff */
[----:B------:R0:W-:Y:S01]  /*4800*/  @P0 STG.E.U16 desc[UR36][R20.64+0x10], R7 ;  /* 0x0000100714000986 */ /* 0x0001e2000c101524 */
[----:B------:R-:W-:Y:S05]  /*4810*/  @!P3 BRA `(.L_x_79) ;  /* 0x000000000004b947 */ /* 0x000fea0003800000 */
[----:B------:R0:W5:Y:S02]  /*4820*/  LDG.E.LTC128B.U16 R134, desc[UR36][R98.64+0x12] ;  /* 0x0000122462867981 */ /* 0x000164000c1e1520 */
.L_x_79:
[----:B------:R-:W-:Y:S05]  /*4830*/  BSYNC B1 ;  /* 0x0000000000017941 */ /* 0x000fea0003800000 */
.L_x_78:
[----:B0----5:R-:W-:Y:S01]  /*4840*/  HADD2.F32 R20, -RZ, R134.H0_H0 ;  /* 0x20000086ff147230 */ /* 0x021fe20000004100 */
[----:B------:R-:W-:Y:S01]  /*4850*/  ISETP.GT.AND P1, PT, R0, 0x188, P1 ;  /* 0x000001880000780c */ /* 0x000fe20000f24270 */
[----:B------:R-:W-:Y:S01]  /*4860*/  @P3 IMAD.MOV.U32 R101, RZ, RZ, R103 ;  /* 0x000000ffff653224 */ /* 0x000fe200078e0067 */
[----:B------:R-:W-:Y:S02]  /*4870*/  BSSY B1, `(.L_x_80) ;  /* 0x0000007000017945 */ /* 0x000fe40003800000 */
[----:B------:R-:W-:-:S04]  /*4880*/  FMUL R20, R20, R121 ;  /* 0x0000007914147220 */ /* 0x000fc80000400000 */
[----:B------:R-:W-:-:S05]  /*4890*/  FFMA R20, R93, R120, R20 ;  /* 0x000000785d147223 */ /* 0x000fca0000000014 */
[----:B------:R-:W-:-:S05]  /*48a0*/  F2FP.F16.F32.PACK_AB R20, RZ, R20 ;  /* 0x00000014ff14723e */ /* 0x000fca00000000ff */
[----:B------:R0:W-:Y:S01]  /*48b0*/  @P3 STG.E.U16 desc[UR36][R100.64+0x12], R20 ;  /* 0x0000121464003986 */ /* 0x0001e2000c101524 */
[----:B------:R-:W-:Y:S05]  /*48c0*/  @!P1 BRA `(.L_x_81) ;  /* 0x0000000000049947 */ /* 0x000fea0003800000 */
[----:B------:R0:W5:Y:S02]  /*48d0*/  LDG.E.LTC128B.U16 R134, desc[UR36][R12.64+0x10] ;  /* 0x000010240c867981 */ /* 0x000164000c1e1520 */
.L_x_81:
[----:B------:R-:W-:Y:S05]  /*48e0*/  BSYNC B1 ;  /* 0x0000000000017941 */ /* 0x000fea0003800000 */
.L_x_80:
        /* <DEDUP_REMOVED lines=9> */
.L_x_83:
[----:B------:R-:W-:Y:S05]  /*4980*/  BSYNC B1 ;  /* 0x0000000000017941 */ /* 0x000fea0003800000 */
.L_x_82:
[----:B-----5:R-:W-:Y:S01]  /*4990*/  HADD2.F32 R20, -RZ, R134.H0_H0 ;  /* 0x20000086ff147230 */ /* 0x020fe20000004100 */
        /* <DEDUP_REMOVED lines=9> */
.L_x_85:
[----:B------:R-:W-:Y:S05]  /*4a30*/  BSYNC B1 ;  /* 0x0000000000017941 */ /* 0x000fea0003800000 */
.L_x_84:
        /* <DEDUP_REMOVED lines=10> */
.L_x_87:
[----:B------:R-:W-:Y:S05]  /*4ae0*/  BSYNC B1 ;  /* 0x0000000000017941 */ /* 0x000fea0003800000 */
.L_x_86:
        /* <DEDUP_REMOVED lines=9> */
.L_x_89:
[----:B------:R-:W-:Y:S05]  /*4b80*/  BSYNC B1 ;  /* 0x0000000000017941 */ /* 0x000fea0003800000 */
.L_x_88:
        /* <DEDUP_REMOVED lines=9> */
.L_x_91:
[----:B------:R-:W-:Y:S05]  /*4c20*/  BSYNC B1 ;  /* 0x0000000000017941 */ /* 0x000fea0003800000 */
.L_x_90:
        /* <DEDUP_REMOVED lines=10> */
.L_x_93:
[----:B------:R-:W-:Y:S05]  /*4cd0*/  BSYNC B1 ;  /* 0x0000000000017941 */ /* 0x000fea0003800000 */
.L_x_92:
        /* <DEDUP_REMOVED lines=10> */
.L_x_95:
[----:B------:R-:W-:Y:S05]  /*4d80*/  BSYNC B1 ;  /* 0x0000000000017941 */ /* 0x000fea0003800000 */
.L_x_94:
        /* <DEDUP_REMOVED lines=9> */
.L_x_97:
[----:B------:R-:W-:Y:S05]  /*4e20*/  BSYNC B1 ;  /* 0x0000000000017941 */ /* 0x000fea0003800000 */
.L_x_96:
        /* <DEDUP_REMOVED lines=9> */
.L_x_99:
[----:B------:R-:W-:Y:S05]  /*4ec0*/  BSYNC B1 ;  /* 0x0000000000017941 */ /* 0x000fea0003800000 */
.L_x_98:
        /* <DEDUP_REMOVED lines=9> */
.L_x_101:
[----:B------:R-:W-:Y:S05]  /*4f60*/  BSYNC B1 ;  /* 0x0000000000017941 */ /* 0x000fea0003800000 */
.L_x_100:
        /* <DEDUP_REMOVED lines=9> */
.L_x_103:
[----:B------:R-:W-:Y:S05]  /*5000*/  BSYNC B1 ;  /* 0x0000000000017941 */ /* 0x000fea0003800000 */
.L_x_102:
        /* <DEDUP_REMOVED lines=9> */
.L_x_105:
[----:B------:R-:W-:Y:S05]  /*50a0*/  BSYNC B1 ;  /* 0x0000000000017941 */ /* 0x000fea0003800000 */
.L_x_104:
        /* <DEDUP_REMOVED lines=9> */
.L_x_107:
[----:B------:R-:W-:Y:S05]  /*5140*/  BSYNC B1 ;  /* 0x0000000000017941 */ /* 0x000fea0003800000 */
.L_x_106:
        /* <DEDUP_REMOVED lines=9> */
.L_x_109:
[----:B------:R-:W-:Y:S05]  /*51e0*/  BSYNC B1 ;  /* 0x0000000000017941 */ /* 0x000fea0003800000 */
.L_x_108:
        /* <DEDUP_REMOVED lines=9> */
.L_x_111:
[----:B------:R-:W-:Y:S05]  /*5280*/  BSYNC B1 ;  /* 0x0000000000017941 */ /* 0x000fea0003800000 */
.L_x_110:
        /* <DEDUP_REMOVED lines=9> */
.L_x_113:
[----:B------:R-:W-:Y:S05]  /*5320*/  BSYNC B1 ;  /* 0x0000000000017941 */ /* 0x000fea0003800000 */
.L_x_112:
        /* <DEDUP_REMOVED lines=9> */
.L_x_115:
[----:B------:R-:W-:Y:S05]  /*53c0*/  BSYNC B1 ;  /* 0x0000000000017941 */ /* 0x000fea0003800000 */
.L_x_114:
[----:B-----5:R-:W-:Y:S01]  /*53d0*/  HADD2.F32 R8, -RZ, R134.H0_H0 ;  /* 0x20000086ff087230 */ /* 0x020fe20000004100 */
[----:B------:R-:W-:-:S04]  /*53e0*/  ISETP.GT.AND P5, PT, R0, 0x100, P3 ;  /* 0x000001000000780c */ /* 0x000fc80001fa4270 */
[----:B------:R-:W-:-:S04]  /*53f0*/  FMUL R8, R8, R121 ;  /* 0x0000007908087220 */ /* 0x000fc80000400000 */
[----:B------:R-:W-:-:S05]  /*5400*/  FFMA R8, R79, R120, R8 ;  /* 0x000000784f087223 */ /* 0x000fca0000000008 */
[----:B------:R-:W-:-:S04]  /*5410*/  F2FP.F16.F32.PACK_AB R8, RZ, R8 ;  /* 0x00000008ff08723e */ /* 0x000fc800000000ff */
[----:B------:R-:W-:-:S05]  /*5420*/  PRMT R9, R8, 0x7610, R9 ;  /* 0x0000761008097816 */ /* 0x000fca0000000009 */
[----:B------:R0:W-:Y:S04]  /*5430*/  @P4 STG.E.U16 desc[UR36][R106.64+0x32], R9 ;  /* 0x000032096a004986 */ /* 0x0001e8000c101524 */
[----:B------:R-:W2:Y:S01]  /*5440*/  @P5 LDG.E.LTC128B.U16 R134, desc[UR36][R108.64+0x20] ;  /* 0x000020246c865981 */ /* 0x000ea2000c1e1520 */
[C---:B------:R-:W-:Y:S01]  /*5450*/  IMAD.SHL.U32 R23, R4.reuse, 0x100, RZ ;  /* 0x0000010004177824 */ /* 0x040fe200078e00ff */
[----:B------:R-:W-:Y:S01]  /*5460*/  SHF.L.U64.HI R73, R4, 0x8, R5 ;  /* 0x0000000804497819 */ /* 0x000fe20000010205 */
[----:B------:R-:W-:Y:S03]  /*5470*/  BSSY B1, `(.L_x_116) ;  /* 0x000000b000017945 */ /* 0x000fe60003800000 */
[----:B------:R-:W-:-:S05]  /*5480*/  IADD3 R136, P4, R23, R136, RZ ;  /* 0x0000008817887210 */ /* 0x000fca0007f9e0ff */
[----:B------:R-:W-:Y:S01]  /*5490*/  IMAD.X R137, R73, 0x1, R105, P4 ;  /* 0x0000000149897824 */ /* 0x000fe200020e0669 */
[----:B------:R-:W-:Y:S01]  /*54a0*/  ISETP.GT.AND P4, PT, R0, 0x100, P2 ;  /* 0x000001000000780c */ /* 0x000fe20001784270 */
[----:B--2---:R-:W-:-:S05]  /*54b0*/  HADD2.F32 R8, -RZ, R134.H0_H0 ;  /* 0x20000086ff087230 */ /* 0x004fca0000004100 */
[----:B0-----:R-:W-:-:S04]  /*54c0*/  FMUL R7, R8, R121 ;  /* 0x0000007908077220 */ /* 0x001fc80000400000 */
[----:B------:R-:W-:-:S05]  /*54d0*/  FFMA R7, R64, R120, R7 ;  /* 0x0000007840077223 */ /* 0x000fca0000000007 */
[----:B------:R-:W-:-:S05]  /*54e0*/  F2FP.F16.F32.PACK_AB R7, RZ, R7 ;  /* 0x00000007ff07723e */ /* 0x000fca00000000ff */
[----:B------:R0:W-:Y:S01]  /*54f0*/  @P5 STG.E.U16 desc[UR36][R136.64+0x20], R7 ;  /* 0x0000200788005986 */ /* 0x0001e2000c101524 */
[----:B------:R-:W-:Y:S05]  /*5500*/  @!P4 BRA `(.L_x_117) ;  /* 0x000000000004c947 */ /* 0x000fea0003800000 */
[----:B------:R2:W5:Y:S02]  /*5510*/  LDG.E.LTC128B.U16 R134, desc[UR36][R108.64+0x22] ;  /* 0x000022246c867981 */ /* 0x000564000c1e1520 */
.L_x_117:
[----:B------:R-:W-:Y:S05]  /*5520*/  BSYNC B1 ;  /* 0x0000000000017941 */ /* 0x000fea0003800000 */
.L_x_116:
[----:B-----5:R-:W-:Y:S01]  /*5530*/  HADD2.F32 R4, -RZ, R134.H0_H0 ;  /* 0x20000086ff047230 */ /* 0x020fe20000004100 */
[----:B------:R-:W-:-:S04]  /*5540*/  ISETP.GT.AND P5, PT, R0, 0x108, P3 ;  /* 0x000001080000780c */ /* 0x000fc80001fa4270 */
[----:B------:R-:W-:-:S04]  /*5550*/  FMUL R4, R4, R121 ;  /* 0x0000007904047220 */ /* 0x000fc80000400000 */
[----:B------:R-:W-:-:S05]  /*5560*/  FFMA R4, R65, R120, R4 ;  /* 0x0000007841047223 */ /* 0x000fca0000000004 */
[----:B------:R-:W-:-:S04]  /*5570*/  F2FP.F16.F32.PACK_AB R4, RZ, R4 ;  /* 0x00000004ff04723e */ /* 0x000fc800000000ff */
[----:B0-----:R-:W-:-:S05]  /*5580*/  PRMT R7, R4, 0x7610, R7 ;  /* 0x0000761004077816 */ /* 0x001fca0000000007 */
[----:B------:R0:W-:Y:S04]  /*5590*/  @P4 STG.E.U16 desc[UR36][R136.64+0x22], R7 ;  /* 0x0000220788004986 */ /* 0x0001e8000c101524 */
[----:B------:R-:W3:Y:S02]  /*55a0*/  @P5 LDG.E.LTC128B.U16 R134, desc[UR36][R96.64+0x20] ;  /* 0x0000202460865981 */ /* 0x000ee4000c1e1520 */
[----:B---3--:R-:W-:-:S05]  /*55b0*/  HADD2.F32 R4, -RZ, R134.H0_H0 ;  /* 0x20000086ff047230 */ /* 0x008fca0000004100 */
[----:B------:R-:W-:Y:S01]  /*55c0*/  FMUL R5, R4, R121 ;  /* 0x0000007904057220 */ /* 0x000fe20000400000 */
[----:B------:R-:W-:-:S03]  /*55d0*/  IADD3 R4, P4, R133, R136, RZ ;  /* 0x0000008885047210 */ /* 0x000fc60007f9e0ff */
[----:B------:R-:W-:Y:S02]  /*55e0*/  FFMA R66, R66, R120, R5 ;  /* 0x0000007842427223 */ /* 0x000fe40000000005 */
[----:B------:R-:W-:Y:S01]  /*55f0*/  IMAD.X R5, R135, 0x1, R137, P4 ;  /* 0x0000000187057824 */ /* 0x000fe200020e0689 */
[----:B------:R-:W-:Y:S02]  /*5600*/  ISETP.GT.AND P4, PT, R0, 0x108, P2 ;  /* 0x000001080000780c */ /* 0x000fe40001784270 */
[----:B------:R-:W-:-:S05]  /*5610*/  F2FP.F16.F32.PACK_AB R66, RZ, R66 ;  /* 0x00000042ff42723e */ /* 0x000fca00000000ff */
[----:B------:R0:W-:Y:S06]  /*5620*/  @P5 STG.E.U16 desc[UR36][R4.64+0x20], R66 ;  /* 0x0000204204005986 */ /* 0x0001ec000c101524 */
[----:B------:R-:W3:Y:S01]  /*5630*/  @P4 LDG.E.LTC128B.U16 R134, desc[UR36][R96.64+0x22] ;  /* 0x0000222460864981 */ /* 0x000ee2000c1e1520 */
[----:B------:R-:W-:Y:S01]  /*5640*/  BSSY B1, `(.L_x_118) ;  /* 0x000000b000017945 */ /* 0x000fe20003800000 */
        /* <DEDUP_REMOVED lines=10> */
.L_x_119:
[----:B------:R-:W-:Y:S05]  /*56f0*/  BSYNC B1 ;  /* 0x0000000000017941 */ /* 0x000fea0003800000 */
.L_x_118:
        /* <DEDUP_REMOVED lines=9> */
.L_x_121:
[----:B------:R-:W-:Y:S05]  /*5790*/  BSYNC B1 ;  /* 0x0000000000017941 */ /* 0x000fea0003800000 */
.L_x_120:
        /* <DEDUP_REMOVED lines=9> */
.L_x_123:
[----:B------:R-:W-:Y:S05]  /*5830*/  BSYNC B1 ;  /* 0x0000000000017941 */ /* 0x000fea0003800000 */
.L_x_122:
        /* <DEDUP_REMOVED lines=9> */
.L_x_125:
[----:B------:R-:W-:Y:S05]  /*58d0*/  BSYNC B1 ;  /* 0x0000000000017941 */ /* 0x000fea0003800000 */
.L_x_124:
        /* <DEDUP_REMOVED lines=9> */
.L_x_127:
[----:B------:R-:W-:Y:S05]  /*5970*/  BSYNC B1 ;  /* 0x0000000000017941 */ /* 0x000fea0003800000 */
.L_x_126:
        /* <DEDUP_REMOVED lines=11> */
.L_x_129:
[----:B------:R-:W-:Y:S05]  /*5a30*/  BSYNC B1 ;  /* 0x0000000000017941 */ /* 0x000fea0003800000 */
.L_x_128:
        /* <DEDUP_REMOVED lines=9> */
.L_x_131:
[----:B------:R-:W-:Y:S05]  /*5ad0*/  BSYNC B1 ;  /* 0x0000000000017941 */ /* 0x000fea0003800000 */
.L_x_130:
[----:B0----5:R-:W-:Y:S01]  /*5ae0*/  HADD2.F32 R20, -RZ, R134.H0_H0 ;  /* 0x20000086ff147230 */ /* 0x021fe20000004100 */
[----:B------:R-:W-:Y:S01]  /*5af0*/  ISETP.GT.AND P2, PT, R0, 0x188, P2 ;  /* 0x000001880000780c */ /* 0x000fe20001744270 */
[----:B------:R-:W-:Y:S03]  /*5b00*/  BSSY B1, `(.L_x_132) ;  /* 0x0000009000017945 */ /* 0x000fe60003800000 */
[----:B------:R-:W-:Y:S01]  /*5b10*/  FMUL R7, R20, R121 ;  /* 0x0000007914077220 */ /* 0x000fe20000400000 */
[----:B------:R-:W-:-:S03]  /*5b20*/  IADD3 R20, P4, R133, R8, RZ ;  /* 0x0000000885147210 */ /* 0x000fc60007f9e0ff */
[----:B------:R-:W-:Y:S02]  /*5b30*/  FFMA R7, R58, R120, R7 ;  /* 0x000000783a077223 */ /* 0x000fe40000000007 */
[----:B------:R-:W-:-:S03]  /*5b40*/  IMAD.X R21, R135, 0x1, R9, P4 ;  /* 0x0000000187157824 */ /* 0x000fc600020e0609 */
[----:B------:R-:W-:-:S05]  /*5b50*/  F2FP.F16.F32.PACK_AB R7, RZ, R7 ;  /* 0x00000007ff07723e */ /* 0x000fca00000000ff */
[----:B------:R0:W-:Y:S01]  /*5b60*/  @P3 STG.E.U16 desc[UR36][R20.64+0x20], R7 ;  /* 0x0000200714003986 */ /* 0x0001e2000c101524 */
[----:B------:R-:W-:Y:S05]  /*5b70*/  @!P2 BRA `(.L_x_133) ;  /* 0x000000000004a947 */ /* 0x000fea0003800000 */
[----:B------:R0:W5:Y:S02]  /*5b80*/  LDG.E.LTC128B.U16 R134, desc[UR36][R12.64+0x22] ;  /* 0x000022240c867981 */ /* 0x000164000c1e1520 */
.L_x_133:
[----:B------:R-:W-:Y:S05]  /*5b90*/  BSYNC B1 ;  /* 0x0000000000017941 */ /* 0x000fea0003800000 */
.L_x_132:
[----:B-----5:R-:W-:Y:S01]  /*5ba0*/  HADD2.F32 R56, -RZ, R134.H0_H0 ;  /* 0x20000086ff387230 */ /* 0x020fe20000004100 */
[----:B------:R-:W-:Y:S01]  /*5bb0*/  ISETP.GT.AND P3, PT, R0, 0x180, P1 ;  /* 0x000001800000780c */ /* 0x000fe20000f64270 */
[----:B------:R-:W-:Y:S03]  /*5bc0*/  BSSY B1, `(.L_x_134) ;  /* 0x0000009000017945 */ /* 0x000fe60003800000 */
[----:B------:R-:W-:-:S04]  /*5bd0*/  FMUL R56, R56, R121 ;  /* 0x0000007938387220 */ /* 0x000fc80000400000 */
[----:B------:R-:W-:Y:S01]  /*5be0*/  FFMA R59, R59, R120, R56 ;  /* 0x000000783b3b7223 */ /* 0x000fe20000000038 */
[----:B------:R-:W-:-:S04]  /*5bf0*/  IADD3 R56, P4, P5, R133, R136, R23 ;  /* 0x0000008885387210 */ /* 0x000fc80007d9e017 */
[----:B------:R-:W-:Y:S02]  /*5c00*/  F2FP.F16.F32.PACK_AB R59, RZ, R59 ;  /* 0x0000003bff3b723e */ /* 0x000fe400000000ff */
[----:B------:R-:W-:-:S05]  /*5c10*/  IADD3.X R57, R135, R137, R73, P4, P5 ;  /* 0x0000008987397210 */ /* 0x000fca00027ea449 */
[----:B------:R0:W-:Y:S01]  /*5c20*/  @P2 STG.E.U16 desc[UR36][R56.64+0x22], R59 ;  /* 0x0000223b38002986 */ /* 0x0001e2000c101524 */
[----:B------:R-:W-:Y:S05]  /*5c30*/  @!P3 BRA `(.L_x_135) ;  /* 0x000000000004b947 */ /* 0x000fea0003800000 */
[----:B------:R0:W5:Y:S02]  /*5c40*/  LDG.E.LTC128B.U16 R134, desc[UR36][R98.64+0x30] ;  /* 0x0000302462867981 */ /* 0x000164000c1e1520 */
.L_x_135:
[----:B------:R-:W-:Y:S05]  /*5c50*/  BSYNC B1 ;  /* 0x0000000000017941 */ /* 0x000fea0003800000 */
.L_x_134:
        /* <DEDUP_REMOVED lines=9> */
.L_x_137:
[----:B------:R-:W-:Y:S05]  /*5cf0*/  BSYNC B1 ;  /* 0x0000000000017941 */ /* 0x000fea0003800000 */
.L_x_136:
        /* <DEDUP_REMOVED lines=9> */
.L_x_139:
[----:B------:R-:W-:Y:S05]  /*5d90*/  BSYNC B1 ;  /* 0x0000000000017941 */ /* 0x000fea0003800000 */
.L_x_138:
        /* <DEDUP_REMOVED lines=9> */
.L_x_141:
[----:B------:R-:W-:Y:S05]  /*5e30*/  BSYNC B1 ;  /* 0x0000000000017941 */ /* 0x000fea0003800000 */
.L_x_140:
        /* <DEDUP_REMOVED lines=10> */
.L_x_143:
[----:B------:R-:W-:Y:S05]  /*5ee0*/  BSYNC B1 ;  /* 0x0000000000017941 */ /* 0x000fea0003800000 */
.L_x_142:
        /* <DEDUP_REMOVED lines=10> */
.L_x_145:
[----:B------:R-:W-:Y:S05]  /*5f90*/  BSYNC B1 ;  /* 0x0000000000017941 */ /* 0x000fea0003800000 */
.L_x_144:
        /* <DEDUP_REMOVED lines=9> */
.L_x_147:
[----:B------:R-:W-:Y:S05]  /*6030*/  BSYNC B1 ;  /* 0x0000000000017941 */ /* 0x000fea0003800000 */
.L_x_146:
        /* <DEDUP_REMOVED lines=9> */
.L_x_149:
[----:B------:R-:W-:Y:S05]  /*60d0*/  BSYNC B1 ;  /* 0x0000000000017941 */ /* 0x000fea0003800000 */
.L_x_148:
        /* <DEDUP_REMOVED lines=10> */
.L_x_151:
[----:B------:R-:W-:Y:S05]  /*6180*/  BSYNC B1 ;  /* 0x0000000000017941 */ /* 0x000fea0003800000 */
.L_x_150:
        /* <DEDUP_REMOVED lines=10> */
.L_x_153:
[----:B------:R-:W-:Y:S05]  /*6230*/  BSYNC B1 ;  /* 0x0000000000017941 */ /* 0x000fea0003800000 */
.L_x_152:
[----:B0---45:R-:W-:Y:S01]  /*6240*/  HADD2.F32 R14, -RZ, R134.H0_H0 ;  /* 0x20000086ff0e7230 */ /* 0x031fe20000004100 */
        /* <DEDUP_REMOVED lines=8> */
.L_x_155:
[----:B------:R-:W-:Y:S05]  /*62d0*/  BSYNC B1 ;  /* 0x0000000000017941 */ /* 0x000fea0003800000 */
.L_x_154:
        /* <DEDUP_REMOVED lines=9> */
.L_x_157:
[----:B------:R-:W-:Y:S05]  /*6370*/  BSYNC B1 ;  /* 0x0000000000017941 */ /* 0x000fea0003800000 */
.L_x_156:
        /* <DEDUP_REMOVED lines=9> */
.L_x_159:
[----:B------:R-:W-:Y:S05]  /*6410*/  BSYNC B1 ;  /* 0x0000000000017941 */ /* 0x000fea0003800000 */
.L_x_158:
        /* <DEDUP_REMOVED lines=9> */
.L_x_161:
[----:B------:R-:W-:Y:S05]  /*64b0*/  BSYNC B1 ;  /* 0x0000000000017941 */ /* 0x000fea0003800000 */
.L_x_160:
        /* <DEDUP_REMOVED lines=9> */
.L_x_163:
[----:B------:R-:W-:Y:S05]  /*6550*/  BSYNC B1 ;  /* 0x0000000000017941 */ /* 0x000fea0003800000 */
.L_x_162:
        /* <DEDUP_REMOVED lines=9> */
.L_x_165:
[----:B------:R-:W-:Y:S05]  /*65f0*/  BSYNC B1 ;  /* 0x0000000000017941 */ /* 0x000fea0003800000 */
.L_x_164:
        /* <DEDUP_REMOVED lines=9> */
.L_x_167:
[----:B------:R-:W-:Y:S05]  /*6690*/  BSYNC B1 ;  /* 0x0000000000017941 */ /* 0x000fea0003800000 */
.L_x_166:
        /* <DEDUP_REMOVED lines=9> */
.L_x_169:
[----:B------:R-:W-:Y:S05]  /*6730*/  BSYNC B1 ;  /* 0x0000000000017941 */ /* 0x000fea0003800000 */
.L_x_168:
        /* <DEDUP_REMOVED lines=9> */
.L_x_171:
[----:B------:R-:W-:Y:S05]  /*67d0*/  BSYNC B1 ;  /* 0x0000000000017941 */ /* 0x000fea0003800000 */
.L_x_170:
        /* <DEDUP_REMOVED lines=9> */
.L_x_173:
[----:B------:R-:W-:Y:S05]  /*6870*/  BSYNC B1 ;  /* 0x0000000000017941 */ /* 0x000fea0003800000 */
.L_x_172:
        /* <DEDUP_REMOVED lines=9> */
.L_x_175:
[----:B------:R-:W-:Y:S05]  /*6910*/  BSYNC B1 ;  /* 0x0000000000017941 */ /* 0x000fea0003800000 */
.L_x_174:
        /* <DEDUP_REMOVED lines=9> */
.L_x_177:
[----:B------:R-:W-:Y:S05]  /*69b0*/  BSYNC B1 ;  /* 0x0000000000017941 */ /* 0x000fea0003800000 */
.L_x_176:
        /* <DEDUP_REMOVED lines=9> */
.L_x_179:
[----:B------:R-:W-:Y:S05]  /*6a50*/  BSYNC B1 ;  /* 0x0000000000017941 */ /* 0x000fea0003800000 */
.L_x_178:
        /* <DEDUP_REMOVED lines=9> */
.L_x_181:
[----:B------:R-:W-:Y:S05]  /*6af0*/  BSYNC B1 ;  /* 0x0000000000017941 */ /* 0x000fea0003800000 */
.L_x_180:
        /* <DEDUP_REMOVED lines=9> */
.L_x_183:
[----:B------:R-:W-:Y:S05]  /*6b90*/  BSYNC B1 ;  /* 0x0000000000017941 */ /* 0x000fea0003800000 */
.L_x_182:
        /* <DEDUP_REMOVED lines=9> */
.L_x_185:
[----:B------:R-:W-:Y:S05]  /*6c30*/  BSYNC B1 ;  /* 0x0000000000017941 */ /* 0x000fea0003800000 */
.L_x_184:
        /* <DEDUP_REMOVED lines=9> */
.L_x_187:
[----:B------:R-:W-:Y:S05]  /*6cd0*/  BSYNC B1 ;  /* 0x0000000000017941 */ /* 0x000fea0003800000 */
.L_x_186:
        /* <DEDUP_REMOVED lines=9> */
.L_x_189:
[----:B------:R-:W-:Y:S05]  /*6d70*/  BSYNC B1 ;  /* 0x0000000000017941 */ /* 0x000fea0003800000 */
.L_x_188:
        /* <DEDUP_REMOVED lines=9> */
.L_x_191:
[----:B------:R-:W-:Y:S05]  /*6e10*/  BSYNC B1 ;  /* 0x0000000000017941 */ /* 0x000fea0003800000 */
.L_x_190:
        /* <DEDUP_REMOVED lines=9> */
.L_x_193:
[----:B------:R-:W-:Y:S05]  /*6eb0*/  BSYNC B1 ;  /* 0x0000000000017941 */ /* 0x000fea0003800000 */
.L_x_192:
        /* <DEDUP_REMOVED lines=9> */
.L_x_195:
[----:B------:R-:W-:Y:S05]  /*6f50*/  BSYNC B1 ;  /* 0x0000000000017941 */ /* 0x000fea0003800000 */
.L_x_194:
        /* <DEDUP_REMOVED lines=9> */
.L_x_197:
[----:B------:R-:W-:Y:S05]  /*6ff0*/  BSYNC B1 ;  /* 0x0000000000017941 */ /* 0x000fea0003800000 */
.L_x_196:
        /* <DEDUP_REMOVED lines=9> */
.L_x_199:
[----:B------:R-:W-:Y:S05]  /*7090*/  BSYNC B1 ;  /* 0x0000000000017941 */ /* 0x000fea0003800000 */
.L_x_198:
        /* <DEDUP_REMOVED lines=9> */
.L_x_201:
[----:B------:R-:W-:Y:S05]  /*7130*/  BSYNC B1 ;  /* 0x0000000000017941 */ /* 0x000fea0003800000 */
.L_x_200:
        /* <DEDUP_REMOVED lines=9> */
.L_x_203:
[----:B------:R-:W-:Y:S05]  /*71d0*/  BSYNC B1 ;  /* 0x0000000000017941 */ /* 0x000fea0003800000 */
.L_x_202:
        /* <DEDUP_REMOVED lines=9> */
.L_x_205:
[----:B------:R-:W-:Y:S05]  /*7270*/  BSYNC B1 ;  /* 0x0000000000017941 */ /* 0x000fea0003800000 */
.L_x_204:
[----:B------:R-:W-:Y:S05]  /*7280*/  @!P0 BRA `(.L_x_206) ;  /* 0x0000001c00288947 */ /* 0x000fea0003800000 */
[----:B-----5:R-:W-:-:S05]  /*7290*/  HADD2.F32 R134, -RZ, R134.H0_H0 ;  /* 0x20000086ff867230 */ /* 0x020fca0000004100 */
[----:B------:R-:W-:-:S04]  /*72a0*/  FMUL R134, R134, R121 ;  /* 0x0000007986867220 */ /* 0x000fc80000400000 */
[----:B------:R-:W-:-:S05]  /*72b0*/  FFMA R134, R31, R120, R134 ;  /* 0x000000781f867223 */ /* 0x000fca0000000086 */
[----:B------:R-:W-:-:S05]  /*72c0*/  F2FP.F16.F32.PACK_AB R134, RZ, R134 ;  /* 0x00000086ff86723e */ /* 0x000fca00000000ff */
[----:B------:R0:W-:Y:S01]  /*72d0*/  STG.E.U16 desc[UR36][R20.64+0x52], R134 ;  /* 0x0000528614007986 */ /* 0x0001e2000c101524 */
[----:B------:R-:W-:Y:S05]  /*72e0*/  BRA `(.L_x_206) ;  /* 0x0000001c00107947 */ /* 0x000fea0003800000 */
.L_x_29:
[----:B------:R-:W-:Y:S01]  /*72f0*/  ULDC.64 UR4, c[0x0][0x5c0] ;  /* 0x0001700000047ab9 */ /* 0x000fe20000000a00 */
[-C--:B------:R-:W-:Y:S01]  /*7300*/  FMUL R112, R112, R120.reuse ;  /* 0x0000007870707220 */ /* 0x080fe20000400000 */
[----:B------:R-:W-:Y:S01]  /*7310*/  LEA R8, P2, R130, UR4, 0x1 ;  /* 0x0000000482087c11 */ /* 0x000fe2000f8408ff */
[----:B------:R-:W-:Y:S01]  /*7320*/  IMAD.SHL.U32 R13, R4, 0x10, RZ ;  /* 0x00000010040d7824 */ /* 0x000fe200078e00ff */
[----:B------:R-:W-:Y:S01]  /*7330*/  ISETP.GT.AND P3, PT, R3, 0x1, PT ;  /* 0x000000010300780c */ /* 0x000fe20003f64270 */
[----:B------:R-:W-:Y:S01]  /*7340*/  FMUL R113, R113, R120 ;  /* 0x0000007871717220 */ /* 0x000fe20000400000 */
[----:B------:R-:W-:Y:S01]  /*7350*/  F2FP.F16.F32.PACK_AB R112, RZ, R112 ;  /* 0x00000070ff70723e */ /* 0x000fe200000000ff */
[-C--:B------:R-:W-:Y:S01]  /*7360*/  FMUL R115, R115, R120.reuse ;  /* 0x0000007873737220 */ /* 0x080fe20000400000 */
[----:B------:R-:W-:Y:S01]  /*7370*/  LEA.HI.X R9, R130, UR5, R135, 0x1, P2 ;  /* 0x0000000582097c11 */ /* 0x000fe200090f0c87 */
[-C--:B------:R-:W-:Y:S01]  /*7380*/  FMUL R114, R114, R120.reuse ;  /* 0x0000007872727220 */ /* 0x080fe20000400000 */
[----:B------:R-:W-:Y:S01]  /*7390*/  ISETP.GT.AND P2, PT, R0, RZ, P3 ;  /* 0x000000ff0000720c */ /* 0x000fe20001f44270 */
[-C--:B------:R-:W-:Y:S01]  /*73a0*/  FMUL R116, R116, R120.reuse ;  /* 0x0000007874747220 */ /* 0x080fe20000400000 */
[C---:B------:R-:W-:Y:S01]  /*73b0*/  ISETP.GT.AND P5, PT, R0.reuse, 0x8, P0 ;  /* 0x000000080000780c */ /* 0x040fe200007a4270 */
[----:B------:R-:W-:Y:S01]  /*73c0*/  @P1 STG.E.U16 desc[UR36][R8.64], R112 ;  /* 0x0000007008001986 */ /* 0x000fe2000c101524 */
[----:B------:R-:W-:Y:S01]  /*73d0*/  ISETP.GT.AND P1, PT, R0, 0x8, P3 ;  /* 0x000000080000780c */ /* 0x000fe20001f24270 */
[-C--:B------:R-:W-:Y:S01]  /*73e0*/  FMUL R117, R117, R120.reuse ;  /* 0x0000007875757220 */ /* 0x080fe20000400000 */
[----:B------:R-:W-:Y:S01]  /*73f0*/  SHF.L.U64.HI R7, R4, 0x4, R5 ;  /* 0x0000000404077819 */ /* 0x000fe20000010205 */
[----:B------:R-:W-:Y:S01]  /*7400*/  FMUL R118, R118, R120 ;  /* 0x0000007876767220 */ /* 0x000fe20000400000 */
[----:B------:R-:W-:Y:S01]  /*7410*/  IADD3 R10, P4, R13, R8, RZ ;  /* 0x000000080d0a7210 */ /* 0x000fe20007f9e0ff */
[-C--:B------:R-:W-:Y:S01]  /*7420*/  FMUL R119, R119, R120.reuse ;  /* 0x0000007877777220 */ /* 0x080fe20000400000 */
[----:B------:R-:W-:Y:S01]  /*7430*/  F2FP.F16.F32.PACK_AB R113, RZ, R113 ;  /* 0x00000071ff71723e */ /* 0x000fe200000000ff */
[----:B------:R-:W-:Y:S01]  /*7440*/  FMUL R104, R104, R120 ;  /* 0x0000007868687220 */ /* 0x000fe20000400000 */
[----:B------:R-:W-:Y:S01]  /*7450*/  F2FP.F16.F32.PACK_AB R115, RZ, R115 ;  /* 0x00000073ff73723e */ /* 0x000fe200000000ff */
[----:B------:R-:W-:Y:S01]  /*7460*/  IMAD.X R11, R7, 0x1, R9, P4 ;  /* 0x00000001070b7824 */ /* 0x000fe200020e0609 */
[----:B------:R-:W-:Y:S01]  /*7470*/  F2FP.F16.F32.PACK_AB R114, RZ, R114 ;  /* 0x00000072ff72723e */ /* 0x000fe200000000ff */
[----:B------:R-:W-:Y:S01]  /*7480*/  @P2 STG.E.U16 desc[UR36][R8.64+0x2], R113 ;  /* 0x0000027108002986 */ /* 0x000fe2000c101524 */
[----:B------:R-:W-:Y:S01]  /*7490*/  ISETP.GT.AND P2, PT, R3, 0x8, PT ;  /* 0x000000080300780c */ /* 0x000fe20003f44270 */
[----:B------:R-:W-:Y:S01]  /*74a0*/  IMAD R12, R5, 0xf0, RZ ;  /* 0x000000f0050c7824 */ /* 0x000fe200078e02ff */
[----:B------:R-:W-:Y:S01]  /*74b0*/  F2FP.F16.F32.PACK_AB R116, RZ, R116 ;  /* 0x00000074ff74723e */ /* 0x000fe200000000ff */
[----:B------:R-:W-:Y:S01]  /*74c0*/  @P1 STG.E.U16 desc[UR36][R10.64+0x2], R115 ;  /* 0x000002730a001986 */ /* 0x000fe2000c101524 */
[----:B------:R-:W-:Y:S01]  /*74d0*/  ISETP.GT.AND P1, PT, R3, 0x9, PT ;  /* 0x000000090300780c */ /* 0x000fe20003f24270 */
[----:B------:R-:W-:Y:S01]  /*74e0*/  IMAD.WIDE.U32 R20, R4, 0xf0, R10 ;  /* 0x000000f004147825 */ /* 0x000fe200078e000a */
[----:B------:R-:W-:Y:S01]  /*74f0*/  F2FP.F16.F32.PACK_AB R117, RZ, R117 ;  /* 0x00000075ff75723e */ /* 0x000fe200000000ff */
[----:B------:R-:W-:Y:S01]  /*7500*/  @P5 STG.E.U16 desc[UR36][R10.64], R114 ;  /* 0x000000720a005986 */ /* 0x000fe2000c101524 */
[----:B------:R-:W-:Y:S01]  /*7510*/  ISETP.GT.AND P5, PT, R0, RZ, P2 ;  /* 0x000000ff0000720c */ /* 0x000fe200017a4270 */
[----:B------:R-:W-:Y:S01]  /*7520*/  IMAD.IADD R21, R12, 0x1, R21 ;  /* 0x000000010c157824 */ /* 0x000fe200078e0215 */
[----:B------:R-:W-:Y:S01]  /*7530*/  ISETP.GT.AND P4, PT, R0, RZ, P1 ;  /* 0x000000ff0000720c */ /* 0x000fe20000f84270 */
[----:B------:R-:W-:Y:S01]  /*7540*/  FMUL R105, R105, R120 ;  /* 0x0000007869697220 */ /* 0x000fe20000400000 */
[----:B------:R-:W-:Y:S01]  /*7550*/  F2FP.F16.F32.PACK_AB R118, RZ, R118 ;  /* 0x00000076ff76723e */ /* 0x000fe200000000ff */
[-C--:B------:R-:W-:Y:S01]  /*7560*/  FMUL R106, R106, R120.reuse ;  /* 0x000000786a6a7220 */ /* 0x080fe20000400000 */
[----:B------:R-:W-:Y:S01]  /*7570*/  F2FP.F16.F32.PACK_AB R119, RZ, R119 ;  /* 0x00000077ff77723e */ /* 0x000fe200000000ff */
[----:B------:R-:W-:Y:S01]  /*7580*/  FMUL R107, R107, R120 ;  /* 0x000000786b6b7220 */ /* 0x000fe20000400000 */
[----:B------:R-:W-:Y:S01]  /*7590*/  F2FP.F16.F32.PACK_AB R104, RZ, R104 ;  /* 0x00000068ff68723e */ /* 0x000fe200000000ff */
[-C--:B------:R-:W-:Y:S01]  /*75a0*/  FMUL R108, R108, R120.reuse ;  /* 0x000000786c6c7220 */ /* 0x080fe20000400000 */
[----:B------:R-:W-:Y:S01]  /*75b0*/  F2FP.F16.F32.PACK_AB R105, RZ, R105 ;  /* 0x00000069ff69723e */ /* 0x000fe200000000ff */
[-C--:B------:R-:W-:Y:S01]  /*75c0*/  FMUL R109, R109, R120.reuse ;  /* 0x000000786d6d7220 */ /* 0x080fe20000400000 */
[----:B------:R-:W-:Y:S01]  /*75d0*/  PRMT R14, R104, 0x7610, R14 ;  /* 0x00007610680e7816 */ /* 0x000fe2000000000e */
[----:B------:R-:W-:Y:S01]  /*75e0*/  @P5 STG.E.U16 desc[UR36][R8.64+0x10], R116 ;  /* 0x0000107408005986 */ /* 0x000fe2000c101524 */
[----:B------:R-:W-:Y:S01]  /*75f0*/  ISETP.GT.AND P5, PT, R0, 0x8, P2 ;  /* 0x000000080000780c */ /* 0x000fe200017a4270 */
[----:B------:R-:W-:Y:S01]  /*7600*/  FMUL R110, R110, R120 ;  /* 0x000000786e6e7220 */ /* 0x000fe20000400000 */
[----:B------:R-:W-:Y:S01]  /*7610*/  F2FP.F16.F32.PACK_AB R106, RZ, R106 ;  /* 0x0000006aff6a723e */ /* 0x000fe200000000ff */
[----:B------:R-:W-:Y:S01]  /*7620*/  @P4 STG.E.U16 desc[UR36][R8.64+0x12], R117 ;  /* 0x0000127508004986 */ /* 0x000fe2000c101524 */
[----:B------:R-:W-:Y:S01]  /*7630*/  ISETP.GT.AND P4, PT, R0, 0x8, P1 ;  /* 0x000000080000780c */ /* 0x000fe20000f84270 */
[-C--:B------:R-:W-:Y:S01]  /*7640*/  FMUL R111, R111, R120.reuse ;  /* 0x000000786f6f7220 */ /* 0x080fe20000400000 */
[----:B------:R-:W-:Y:S01]  /*7650*/  F2FP.F16.F32.PACK_AB R107, RZ, R107 ;  /* 0x0000006bff6b723e */ /* 0x000fe200000000ff */
[----:B------:R-:W-:Y:S01]  /*7660*/  FMUL R96, R96, R120 ;  /* 0x0000007860607220 */ /* 0x000fe20000400000 */
[----:B------:R-:W-:Y:S01]  /*7670*/  F2FP.F16.F32.PACK_AB R108, RZ, R108 ;  /* 0x0000006cff6c723e */ /* 0x000fe200000000ff */
[-C--:B------:R-:W-:Y:S01]  /*7680*/  FMUL R97, R97, R120.reuse ;  /* 0x0000007861617220 */ /* 0x080fe20000400000 */
[----:B------:R-:W-:Y:S01]  /*7690*/  F2FP.F16.F32.PACK_AB R109, RZ, R109 ;  /* 0x0000006dff6d723e */ /* 0x000fe200000000ff */
[----:B------:R-:W-:Y:S01]  /*76a0*/  FMUL R98, R98, R120 ;  /* 0x0000007862627220 */ /* 0x000fe20000400000 */
[----:B------:R-:W-:Y:S01]  /*76b0*/  F2FP.F16.F32.PACK_AB R110, RZ, R110 ;  /* 0x0000006eff6e723e */ /* 0x000fe200000000ff */
[----:B------:R-:W-:Y:S01]  /*76c0*/  @P5 STG.E.U16 desc[UR36][R10.64+0x10], R118 ;  /* 0x000010760a005986 */ /* 0x000fe2000c101524 */
[C---:B------:R-:W-:Y:S01]  /*76d0*/  ISETP.GT.AND P5, PT, R0.reuse, 0x80, P0 ;  /* 0x000000800000780c */ /* 0x040fe200007a4270 */
[-C--:B------:R-:W-:Y:S01]  /*76e0*/  FMUL R99, R99, R120.reuse ;  /* 0x0000007863637220 */ /* 0x080fe20000400000 */
[----:B------:R-:W-:Y:S01]  /*76f0*/  F2FP.F16.F32.PACK_AB R111, RZ, R111 ;  /* 0x0000006fff6f723e */ /* 0x000fe200000000ff */
[----:B------:R-:W-:Y:S01]  /*7700*/  @P4 STG.E.U16 desc[UR36][R10.64+0x12], R119 ;  /* 0x000012770a004986 */ /* 0x000fe2000c101524 */
[----:B------:R-:W-:Y:S01]  /*7710*/  ISETP.GT.AND P4, PT, R0, 0x80, P3 ;  /* 0x000000800000780c */ /* 0x000fe20001f84270 */
[----:B------:R-:W-:Y:S01]  /*7720*/  FMUL R100, R100, R120 ;  /* 0x0000007864647220 */ /* 0x000fe20000400000 */
[----:B------:R-:W-:Y:S01]  /*7730*/  F2FP.F16.F32.PACK_AB R96, RZ, R96 ;  /* 0x00000060ff60723e */ /* 0x000fe200000000ff */
[-C--:B------:R-:W-:Y:S01]  /*7740*/  FMUL R101, R101, R120.reuse ;  /* 0x0000007865657220 */ /* 0x080fe20000400000 */
[----:B------:R-:W-:Y:S01]  /*7750*/  F2FP.F16.F32.PACK_AB R97, RZ, R97 ;  /* 0x00000061ff61723e */ /* 0x000fe200000000ff */
[----:B------:R-:W-:Y:S01]  /*7760*/  FMUL R102, R102, R120 ;  /* 0x0000007866667220 */ /* 0x000fe20000400000 */
[----:B------:R-:W-:Y:S01]  /*7770*/  F2FP.F16.F32.PACK_AB R98, RZ, R98 ;  /* 0x00000062ff62723e */ /* 0x000fe200000000ff */
[----:B------:R-:W-:Y:S01]  /*7780*/  FMUL R103, R103, R120 ;  /* 0x0000007867677220 */ /* 0x000fe20000400000 */
[----:B------:R-:W-:Y:S01]  /*7790*/  F2FP.F16.F32.PACK_AB R99, RZ, R99 ;  /* 0x00000063ff63723e */ /* 0x000fe200000000ff */
[----:B------:R0:W-:Y:S01]  /*77a0*/  @P5 STG.E.U16 desc[UR36][R20.64], R14 ;  /* 0x0000000e14005986 */ /* 0x0001e2000c101524 */
[----:B------:R-:W-:Y:S01]  /*77b0*/  IADD3 R104, P5, R13, R20, RZ ;  /* 0x000000140d687210 */ /* 0x000fe20007fbe0ff */
[----:B------:R-:W-:Y:S01]  /*77c0*/  FMUL R90, R90, R120 ;  /* 0x000000785a5a7220 */ /* 0x000fe20000400000 */
[----:B------:R-:W-:Y:S01]  /*77d0*/  F2FP.F16.F32.PACK_AB R100, RZ, R100 ;  /* 0x00000064ff64723e */ /* 0x000fe200000000ff */
[--C-:B------:R-:W-:Y:S01]  /*77e0*/  @P4 IMAD.MOV.U32 R15, RZ, RZ, R21.reuse ;  /* 0x000000ffff0f4224 */ /* 0x100fe200078e0015 */
[----:B------:R-:W-:Y:S01]  /*77f0*/  F2FP.F16.F32.PACK_AB R101, RZ, R101 ;  /* 0x00000065ff65723e */ /* 0x000fe200000000ff */
[----:B------:R-:W-:Y:S01]  /*7800*/  FMUL R91, R91, R120 ;  /* 0x000000785b5b7220 */ /* 0x000fe20000400000 */
[----:B------:R-:W-:Y:S01]  /*7810*/  F2FP.F16.F32.PACK_AB R102, RZ, R102 ;  /* 0x00000066ff66723e */ /* 0x000fe200000000ff */
[-C--:B------:R-:W-:Y:S01]  /*7820*/  FMUL R92, R92, R120.reuse ;  /* 0x000000785c5c7220 */ /* 0x080fe20000400000 */
[----:B------:R-:W-:Y:S01]  /*7830*/  F2FP.F16.F32.PACK_AB R103, RZ, R103 ;  /* 0x00000067ff67723e */ /* 0x000fe200000000ff */
[-C--:B------:R-:W-:Y:S01]  /*7840*/  FMUL R93, R93, R120.reuse ;  /* 0x000000785d5d7220 */ /* 0x080fe20000400000 */
[----:B------:R-:W-:Y:S01]  /*7850*/  FMUL R94, R94, R120 ;  /* 0x000000785e5e7220 */ /* 0x000fe20000400000 */
[----:B0-----:R-:W-:Y:S01]  /*7860*/  @P4 IMAD.MOV.U32 R14, RZ, RZ, R20 ;  /* 0x000000ffff0e4224 */ /* 0x001fe200078e0014 */
[----:B------:R-:W-:Y:S01]  /*7870*/  F2FP.F16.F32.PACK_AB R92, RZ, R92 ;  /* 0x0000005cff5c723e */ /* 0x000fe200000000ff */
[-C--:B------:R-:W-:Y:S01]  /*7880*/  FMUL R95, R95, R120.reuse ;  /* 0x000000785f5f7220 */ /* 0x080fe20000400000 */
[----:B------:R-:W-:Y:S01]  /*7890*/  F2FP.F16.F32.PACK_AB R93, RZ, R93 ;  /* 0x0000005dff5d723e */ /* 0x000fe200000000ff */
[-C--:B------:R-:W-:Y:S01]  /*78a0*/  FMUL R80, R80, R120.reuse ;  /* 0x0000007850507220 */ /* 0x080fe20000400000 */
[----:B------:R0:W-:Y:S01]  /*78b0*/  @P4 STG.E.U16 desc[UR36][R14.64+0x2], R105 ;  /* 0x000002690e004986 */ /* 0x0001e2000c101524 */
[----:B------:R-:W-:Y:S01]  /*78c0*/  ISETP.GT.AND P4, PT, R0, 0x88, P0 ;  /* 0x000000880000780c */ /* 0x000fe20000784270 */
        /* <DEDUP_REMOVED lines=9> */
[----:B------:R-:W-:Y:S01]  /*7960*/  F2FP.F16.F32.PACK_AB R83, RZ, R83 ;  /* 0x00000053ff53723e */ /* 0x000fe200000000ff */
[----:B0-----:R-:W-:Y:S01]  /*7970*/  IMAD.X R105, R7, 0x1, R21, P5 ;  /* 0x0000000107697824 */ /* 0x001fe200028e0615 */
[----:B------:R-:W-:Y:S01]  /*7980*/  ISETP.GT.AND P5, PT, R0, 0x88, P3 ;  /* 0x000000880000780c */ /* 0x000fe20001fa4270 */
[----:B------:R-:W-:Y:S01]  /*7990*/  FMUL R86, R86, R120 ;  /* 0x0000007856567220 */ /* 0x000fe20000400000 */
[----:B------:R-:W-:Y:S01]  /*79a0*/  F2FP.F16.F32.PACK_AB R82, RZ, R82 ;  /* 0x00000052ff52723e */ /* 0x000fe200000000ff */
[-C--:B------:R-:W-:Y:S01]  /*79b0*/  FMUL R87, R87, R120.reuse ;  /* 0x0000007857577220 */ /* 0x080fe20000400000 */
        /* <DEDUP_REMOVED lines=9> */
[----:B------:R-:W-:Y:S01]  /*7a50*/  @P5 IMAD.MOV.U32 R14, RZ, RZ, R104 ;  /* 0x000000ffff0e5224 */ /* 0x000fe200078e0068 */
[----:B------:R-:W-:Y:S01]  /*7a60*/  F2FP.F16.F32.PACK_AB R87, RZ, R87 ;  /* 0x00000057ff57723e */ /* 0x000fe200000000ff */
[----:B------:R-:W-:Y:S01]  /*7a70*/  @P5 IMAD.MOV.U32 R15, RZ, RZ, R105 ;  /* 0x000000ffff0f5224 */ /* 0x000fe200078e0069 */
        /* <DEDUP_REMOVED lines=14> */
[----:B------:R-:W-:Y:S01]  /*7b60*/  FMUL R65, R65, R120 ;  /* 0x0000007841417220 */ /* 0x000fe20000400000 */
[----:B------:R-:W-:Y:S01]  /*7b70*/  F2FP.F16.F32.PACK_AB R77, RZ, R77 ;  /* 0x0000004dff4d723e */ /* 0x000fe200000000ff */
[----:B0-----:R-:W-:-:S02]  /*7b80*/  IMAD.SHL.U32 R14, R4, 0x100, RZ ;  /* 0x00000100040e7824 */ /* 0x001fc400078e00ff */
[-C--:B------:R-:W-:Y:S01]  /*7b90*/  FMUL R15, R89, R120.reuse ;  /* 0x00000078590f7220 */ /* 0x080fe20000400000 */
[----:B------:R0:W-:Y:S01]  /*7ba0*/  @P5 STG.E.U16 desc[UR36][R20.64+0x12], R109 ;  /* 0x0000126d14005986 */ /* 0x0001e2000c101524 */
[----:B------:R-:W-:Y:S01]  /*7bb0*/  ISETP.GT.AND P5, PT, R0, 0x88, P1 ;  /* 0x000000880000780c */ /* 0x000fe20000fa4270 */
[----:B------:R-:W-:Y:S01]  /*7bc0*/  FMUL R66, R66, R120 ;  /* 0x0000007842427220 */ /* 0x000fe20000400000 */
[----:B------:R-:W-:Y:S01]  /*7bd0*/  F2FP.F16.F32.PACK_AB R78, RZ, R78 ;  /* 0x0000004eff4e723e */ /* 0x000fe200000000ff */
[----:B------:R-:W-:Y:S01]  /*7be0*/  @P4 STG.E.U16 desc[UR36][R104.64+0x10], R110 ;  /* 0x0000106e68004986 */ /* 0x000fe2000c101524 */
[----:B------:R-:W-:Y:S01]  /*7bf0*/  IADD3 R106, P4, R14, R20, RZ ;  /* 0x000000140e6a7210 */ /* 0x000fe20007f9e0ff */
[-C--:B------:R-:W-:Y:S01]  /*7c00*/  FMUL R67, R67, R120.reuse ;  /* 0x0000007843437220 */ /* 0x080fe20000400000 */
[----:B------:R-:W-:Y:S01]  /*7c10*/  F2FP.F16.F32.PACK_AB R15, RZ, R15 ;  /* 0x0000000fff0f723e */ /* 0x000fe200000000ff */
[-C--:B------:R-:W-:Y:S01]  /*7c20*/  FMUL R68, R68, R120.reuse ;  /* 0x0000007844447220 */ /* 0x080fe20000400000 */
[----:B------:R-:W-:Y:S01]  /*7c30*/  F2FP.F16.F32.PACK_AB R79, RZ, R79 ;  /* 0x0000004fff4f723e */ /* 0x000fe200000000ff */
[-C--:B------:R-:W-:Y:S01]  /*7c40*/  FMUL R69, R69, R120.reuse ;  /* 0x0000007845457220 */ /* 0x080fe20000400000 */
[----:B------:R-:W-:Y:S01]  /*7c50*/  PRMT R23, R15, 0x7610, R23 ;  /* 0x000076100f177816 */ /* 0x000fe20000000017 */
[-C--:B------:R-:W-:Y:S01]  /*7c60*/  FMUL R70, R70, R120.reuse ;  /* 0x0000007846467220 */ /* 0x080fe20000400000 */
[--C-:B0-----:R-:W-:Y:S01]  /*7c70*/  SHF.L.U64.HI R20, R4, 0x8, R5.reuse ;  /* 0x0000000804147819 */ /* 0x101fe20000010205 */
[----:B------:R0:W-:Y:S01]  /*7c80*/  @P5 STG.E.U16 desc[UR36][R104.64+0x12], R111 ;  /* 0x0000126f68005986 */ /* 0x0001e2000c101524 */
[----:B------:R-:W-:Y:S01]  /*7c90*/  ISETP.GT.AND P5, PT, R0, 0x100, P0 ;  /* 0x000001000000780c */ /* 0x000fe200007a4270 */
[-C--:B------:R-:W-:Y:S01]  /*7ca0*/  FMUL R71, R71, R120.reuse ;  /* 0x0000007847477220 */ /* 0x080fe20000400000 */
[----:B------:R-:W-:Y:S01]  /*7cb0*/  PRMT R5, R96, 0x7610, R5 ;  /* 0x0000761060057816 */ /* 0x000fe20000000005 */
[----:B------:R-:W-:Y:S01]  /*7cc0*/  IMAD.X R107, R20, 0x1, R21, P4 ;  /* 0x00000001146b7824 */ /* 0x000fe200020e0615 */
        /* <DEDUP_REMOVED lines=9> */
[----:B------:R1:W-:Y:S01]  /*7d60*/  @P5 STG.E.U16 desc[UR36][R106.64], R5 ;  /* 0x000000056a005986 */ /* 0x0003e2000c101524 */
[----:B------:R-:W-:Y:S01]  /*7d70*/  IADD3 R96, P5, R13, R106, RZ ;  /* 0x0000006a0d607210 */ /* 0x000fe20007fbe0ff */
[----:B------:R-:W-:Y:S01]  /*7d80*/  FMUL R61, R61, R120 ;  /* 0x000000783d3d7220 */ /* 0x000fe20000400000 */
[----:B------:R-:W-:Y:S01]  /*7d90*/  F2FP.F16.F32.PACK_AB R68, RZ, R68 ;  /* 0x00000044ff44723e */ /* 0x000fe200000000ff */
[--C-:B0-----:R-:W-:Y:S01]  /*7da0*/  @P4 IMAD.MOV.U32 R104, RZ, RZ, R106.reuse ;  /* 0x000000ffff684224 */ /* 0x101fe200078e006a */
        /* <DEDUP_REMOVED lines=8> */
[----:B-1----:R-:W-:Y:S01]  /*7e30*/  FMUL R5, R88, R120 ;  /* 0x0000007858057220 */ /* 0x002fe20000400000 */
[----:B------:R-:W-:Y:S01]  /*7e40*/  F2FP.F16.F32.PACK_AB R56, RZ, R56 ;  /* 0x00000038ff38723e */ /* 0x000fe200000000ff */
[-C--:B------:R-:W-:Y:S01]  /*7e50*/  FMUL R63, R63, R120.reuse ;  /* 0x000000783f3f7220 */ /* 0x080fe20000400000 */
[----:B------:R-:W-:Y:S01]  /*7e60*/  F2FP.F16.F32.PACK_AB R57, RZ, R57 ;  /* 0x00000039ff39723e */ /* 0x000fe200000000ff */
[-C--:B------:R-:W-:Y:S01]  /*7e70*/  FMUL R48, R48, R120.reuse ;  /* 0x0000007830307220 */ /* 0x080fe20000400000 */
[----:B------:R-:W-:Y:S01]  /*7e80*/  F2FP.F16.F32.PACK_AB R5, RZ, R5 ;  /* 0x00000005ff05723e */ /* 0x000fe200000000ff */
[----:B------:R-:W-:Y:S01]  /*7e90*/  FMUL R49, R49, R120 ;  /* 0x0000007831317220 */ /* 0x000fe20000400000 */
[----:B------:R-:W-:Y:S01]  /*7ea0*/  F2FP.F16.F32.PACK_AB R58, RZ, R58 ;  /* 0x0000003aff3a723e */ /* 0x000fe200000000ff */
[-C--:B------:R-:W-:Y:S01]  /*7eb0*/  FMUL R50, R50, R120.reuse ;  /* 0x0000007832327220 */ /* 0x080fe20000400000 */
[----:B------:R-:W-:Y:S01]  /*7ec0*/  PRMT R21, R5, 0x7610, R21 ;  /* 0x0000761005157816 */ /* 0x000fe20000000015 */
[--C-:B0-----:R-:W-:Y:S01]  /*7ed0*/  IMAD.X R97, R7, 0x1, R107.reuse, P5 ;  /* 0x0000000107617824 */ /* 0x101fe200028e066b */
[----:B------:R-:W-:Y:S01]  /*7ee0*/  ISETP.GT.AND P5, PT, R0, 0x108, P3 ;  /* 0x000001080000780c */ /* 0x000fe20001fa4270 */
[----:B------:R-:W-:Y:S01]  /*7ef0*/  FMUL R51, R51, R120 ;  /* 0x0000007833337220 */ /* 0x000fe20000400000 */
[----:B------:R-:W-:Y:S01]  /*7f00*/  F2FP.F16.F32.PACK_AB R5, RZ, R90 ;  /* 0x0000005aff05723e */ /* 0x000fe200000000ff */
[-C--:B------:R-:W-:Y:S01]  /*7f10*/  FMUL R52, R52, R120.reuse ;  /* 0x0000007834347220 */ /* 0x080fe20000400000 */
[----:B------:R0:W-:Y:S01]  /*7f20*/  @P4 STG.E.U16 desc[UR36][R96.64], R98 ;  /* 0x0000006260004986 */ /* 0x0001e2000c101524 */
[----:B------:R-:W-:Y:S01]  /*7f30*/  ISETP.GT.AND P4, PT, R0, 0x100, P2 ;  /* 0x000001000000780c */ /* 0x000fe20001784270 */
[-C--:B------:R-:W-:Y:S01]  /*7f40*/  FMUL R53, R53, R120.reuse ;  /* 0x0000007835357220 */ /* 0x080fe20000400000 */
[----:B------:R-:W-:Y:S01]  /*7f50*/  F2FP.F16.F32.PACK_AB R59, RZ, R59 ;  /* 0x0000003bff3b723e */ /* 0x000fe200000000ff */
[-C--:B------:R-:W-:Y:S01]  /*7f60*/  FMUL R54, R54, R120.reuse ;  /* 0x0000007836367220 */ /* 0x080fe20000400000 */
[----:B------:R-:W-:Y:S01]  /*7f70*/  F2FP.F16.F32.PACK_AB R61, RZ, R61 ;  /* 0x0000003dff3d723e */ /* 0x000fe200000000ff */
[----:B------:R-:W-:Y:S01]  /*7f80*/  FMUL R55, R55, R120 ;  /* 0x0000007837377220 */ /* 0x000fe20000400000 */
[----:B------:R-:W-:Y:S01]  /*7f90*/  F2FP.F16.F32.PACK_AB R60, RZ, R60 ;  /* 0x0000003cff3c723e */ /* 0x000fe200000000ff */
[-C--:B------:R-:W-:Y:S01]  /*7fa0*/  FMUL R40, R40, R120.reuse ;  /* 0x0000007828287220 */ /* 0x080fe20000400000 */
[----:B------:R1:W-:Y:S01]  /*7fb0*/  @P5 STG.E.U16 desc[UR36][R96.64+0x2], R99 ;  /* 0x0000026360005986 */ /* 0x0003e2000c101524 */
[----:B------:R-:W-:Y:S01]  /*7fc0*/  ISETP.GT.AND P5, PT, R0, 0x100, P1 ;  /* 0x000001000000780c */ /* 0x000fe20000fa4270 */
[----:B------:R-:W-:Y:S01]  /*7fd0*/  FMUL R41, R41, R120 ;  /* 0x0000007829297220 */ /* 0x000fe20000400000 */
[----:B------:R-:W-:Y:S01]  /*7fe0*/  F2FP.F16.F32.PACK_AB R62, RZ, R62 ;  /* 0x0000003eff3e723e */ /* 0x000fe200000000ff */
[-C--:B------:R-:W-:Y:S01]  /*7ff0*/  FMUL R42, R42, R120.reuse ;  /* 0x000000782a2a7220 */ /* 0x080fe20000400000 */
[--C-:B0-----:R-:W-:Y:S01]  /*8000*/  @P4 IMAD.MOV.U32 R98, RZ, RZ, R106.reuse ;  /* 0x000000ffff624224 */ /* 0x101fe200078e006a */
[----:B------:R-:W-:Y:S01]  /*8010*/  F2FP.F16.F32.PACK_AB R63, RZ, R63 ;  /* 0x0000003fff3f723e */ /* 0x000fe200000000ff */
[----:B------:R-:W-:Y:S01]  /*8020*/  FMUL R43, R43, R120 ;  /* 0x000000782b2b7220 */ /* 0x000fe20000400000 */
[----:B------:R-:W-:Y:S01]  /*8030*/  F2FP.F16.F32.PACK_AB R48, RZ, R48 ;  /* 0x00000030ff30723e */ /* 0x000fe200000000ff */
[-C--:B------:R-:W-:Y:S01]  /*8040*/  FMUL R44, R44, R120.reuse ;  /* 0x000000782c2c7220 */ /* 0x080fe20000400000 */
[----:B------:R-:W-:Y:S01]  /*8050*/  F2FP.F16.F32.PACK_AB R49, RZ, R49 ;  /* 0x00000031ff31723e */ /* 0x000fe200000000ff */
[----:B------:R-:W-:Y:S01]  /*8060*/  FMUL R45, R45, R120 ;  /* 0x000000782d2d7220 */ /* 0x000fe20000400000 */
[--C-:B-1----:R-:W-:Y:S01]  /*8070*/  @P4 IMAD.MOV.U32 R99, RZ, RZ, R107.reuse ;  /* 0x000000ffff634224 */ /* 0x102fe200078e006b */
        /* <DEDUP_REMOVED lines=16> */
[----:B0-----:R-:W-:Y:S01]  /*8180*/  @P5 IMAD.MOV.U32 R98, RZ, RZ, R106 ;  /* 0x000000ffff625224 */ /* 0x001fe200078e006a */
[----:B------:R-:W-:Y:S01]  /*8190*/  F2FP.F16.F32.PACK_AB R41, RZ, R41 ;  /* 0x00000029ff29723e */ /* 0x000fe200000000ff */
[--C-:B------:R-:W-:Y:S01]  /*81a0*/  @P5 IMAD.MOV.U32 R99, RZ, RZ, R107.reuse ;  /* 0x000000ffff635224 */ /* 0x100fe200078e006b */
[----:B------:R-:W-:Y:S01]  /*81b0*/  F2FP.F16.F32.PACK_AB R42, RZ, R42 ;  /* 0x0000002aff2a723e */ /* 0x000fe200000000ff */
[-C--:B------:R-:W-:Y:S01]  /*81c0*/  FMUL R37, R37, R120.reuse ;  /* 0x0000007825257220 */ /* 0x080fe20000400000 */
[----:B------:R-:W-:Y:S01]  /*81d0*/  F2FP.F16.F32.PACK_AB R43, RZ, R43 ;  /* 0x0000002bff2b723e */ /* 0x000fe200000000ff */
[-C--:B------:R-:W-:Y:S01]  /*81e0*/  FMUL R38, R38, R120.reuse ;  /* 0x0000007826267220 */ /* 0x080fe20000400000 */
[----:B------:R-:W-:Y:S01]  /*81f0*/  @P5 STG.E.U16 desc[UR36][R98.64+0x12], R101 ;  /* 0x0000126562005986 */ /* 0x000fe2000c101524 */
[----:B------:R-:W-:Y:S01]  /*8200*/  ISETP.GT.AND P5, PT, R0, 0x108, P1 ;  /* 0x000001080000780c */ /* 0x000fe20000fa4270 */
[----:B------:R-:W-:Y:S01]  /*8210*/  FMUL R39, R39, R120 ;  /* 0x0000007827277220 */ /* 0x000fe20000400000 */
[----:B------:R-:W-:Y:S01]  /*8220*/  F2FP.F16.F32.PACK_AB R44, RZ, R44 ;  /* 0x0000002cff2c723e */ /* 0x000fe200000000ff */
[----:B------:R-:W-:Y:S01]  /*8230*/  @P4 STG.E.U16 desc[UR36][R96.64+0x10], R102 ;  /* 0x0000106660004986 */ /* 0x000fe2000c101524 */
[----:B------:R-:W-:Y:S01]  /*8240*/  IADD3 R88, P4, R14, R106, RZ ;  /* 0x0000006a0e587210 */ /* 0x000fe20007f9e0ff */
[-C--:B------:R-:W-:Y:S01]  /*8250*/  FMUL R24, R24, R120.reuse ;  /* 0x0000007818187220 */ /* 0x080fe20000400000 */
[----:B------:R-:W-:Y:S01]  /*8260*/  F2FP.F16.F32.PACK_AB R45, RZ, R45 ;  /* 0x0000002dff2d723e */ /* 0x000fe200000000ff */
[----:B------:R-:W-:Y:S01]  /*8270*/  FMUL R25, R25, R120 ;  /* 0x0000007819197220 */ /* 0x000fe20000400000 */
[----:B------:R-:W-:Y:S01]  /*8280*/  F2FP.F16.F32.PACK_AB R46, RZ, R46 ;  /* 0x0000002eff2e723e */ /* 0x000fe200000000ff */
[----:B------:R-:W-:Y:S01]  /*8290*/  IMAD.X R89, R20, 0x1, R107, P4 ;  /* 0x0000000114597824 */ /* 0x000fe200020e066b */
[----:B------:R-:W-:Y:S01]  /*82a0*/  ISETP.GT.AND P4, PT, R0, 0x180, P3 ;  /* 0x000001800000780c */ /* 0x000fe20001f84270 */
[-C--:B------:R-:W-:Y:S01]  /*82b0*/  FMUL R26, R26, R120.reuse ;  /* 0x000000781a1a7220 */ /* 0x080fe20000400000 */
[C---:B------:R-:W-:Y:S01]  /*82c0*/  ISETP.GT.AND P3, PT, R0.reuse, 0x188, P3 ;  /* 0x000001880000780c */ /* 0x040fe20001f64270 */
[----:B------:R-:W-:Y:S01]  /*82d0*/  @P5 STG.E.U16 desc[UR36][R96.64+0x12], R103 ;  /* 0x0000126760005986 */ /* 0x000fe2000c101524 */
[C---:B------:R-:W-:Y:S01]  /*82e0*/  ISETP.GT.AND P5, PT, R0.reuse, 0x180, P0 ;  /* 0x000001800000780c */ /* 0x040fe200007a4270 */
[-C--:B------:R-:W-:Y:S01]  /*82f0*/  FMUL R27, R27, R120.reuse ;  /* 0x000000781b1b7220 */ /* 0x080fe20000400000 */
        /* <DEDUP_REMOVED lines=8> */
[----:B------:R-:W-:-:S02]  /*8380*/  F2FP.F16.F32.PACK_AB R34, RZ, R34 ;  /* 0x00000022ff22723e */ /* 0x000fc400000000ff */
[----:B------:R-:W-:Y:S01]  /*8390*/  F2FP.F16.F32.PACK_AB R35, RZ, R35 ;  /* 0x00000023ff23723e */ /* 0x000fe200000000ff */
[----:B------:R-:W-:Y:S01]  /*83a0*/  @P5 STG.E.U16 desc[UR36][R88.64], R21 ;  /* 0x0000001558005986 */ /* 0x000fe2000c101524 */
[----:B------:R-:W-:Y:S02]  /*83b0*/  IADD3 R90, P5, R13, R88, RZ ;  /* 0x000000580d5a7210 */ /* 0x000fe40007fbe0ff */
[----:B------:R-:W-:Y:S01]  /*83c0*/  F2FP.F16.F32.PACK_AB R36, RZ, R36 ;  /* 0x00000024ff24723e */ /* 0x000fe200000000ff */
[----:B------:R-:W-:Y:S01]  /*83d0*/  @P4 STG.E.U16 desc[UR36][R88.64+0x2], R23 ;  /* 0x0000021758004986 */ /* 0x000fe2000c101524 */
[C---:B------:R-:W-:Y:S01]  /*83e0*/  ISETP.GT.AND P4, PT, R0.reuse, 0x180, P2 ;  /* 0x000001800000780c */ /* 0x040fe20001784270 */
[----:B------:R-:W-:Y:S01]  /*83f0*/  IMAD.X R91, R7, 0x1, R89, P5 ;  /* 0x00000001075b7824 */ /* 0x000fe200028e0659 */
[----:B------:R-:W-:Y:S02]  /*8400*/  ISETP.GT.AND P2, PT, R0, 0x188, P2 ;  /* 0x000001880000780c */ /* 0x000fe40001744270 */
[----:B------:R-:W-:-:S02]  /*8410*/  F2FP.F16.F32.PACK_AB R37, RZ, R37 ;  /* 0x00000025ff25723e */ /* 0x000fc400000000ff */
[----:B------:R0:W-:Y:S01]  /*8420*/  @P0 STG.E.U16 desc[UR36][R90.64], R5 ;  /* 0x000000055a000986 */ /* 0x0001e2000c101524 */
[C---:B------:R-:W-:Y:S02]  /*8430*/  ISETP.GT.AND P0, PT, R0.reuse, 0x180, P1 ;  /* 0x000001800000780c */ /* 0x040fe40000f04270 */
[C---:B------:R-:W-:Y:S01]  /*8440*/  ISETP.GT.AND P1, PT, R0.reuse, 0x188, P1 ;  /* 0x000001880000780c */ /* 0x040fe20000f24270 */
[----:B------:R1:W-:Y:S01]  /*8450*/  @P3 STG.E.U16 desc[UR36][R90.64+0x2], R15 ;  /* 0x0000020f5a003986 */ /* 0x0003e2000c101524 */
[----:B------:R-:W-:Y:S02]  /*8460*/  ISETP.GT.AND P3, PT, R3, 0x11, PT ;  /* 0x000000110300780c */ /* 0x000fe40003f64270 */
[----:B------:R-:W-:Y:S01]  /*8470*/  F2FP.F16.F32.PACK_AB R38, RZ, R38 ;  /* 0x00000026ff26723e */ /* 0x000fe200000000ff */
[----:B------:R-:W-:Y:S01]  /*8480*/  @P4 STG.E.U16 desc[UR36][R88.64+0x10], R92 ;  /* 0x0000105c58004986 */ /* 0x000fe2000c101524 */
[----:B------:R-:W-:Y:S02]  /*8490*/  ISETP.GT.AND P4, PT, R0, RZ, P3 ;  /* 0x000000ff0000720c */ /* 0x000fe40001f84270 */
[----:B------:R-:W-:-:S02]  /*84a0*/  F2FP.F16.F32.PACK_AB R39, RZ, R39 ;  /* 0x00000027ff27723e */ /* 0x000fc400000000ff */
[----:B0-----:R-:W-:Y:S01]  /*84b0*/  PRMT R5, R74, 0x7610, R5 ;  /* 0x000076104a057816 */ /* 0x001fe20000000005 */
[----:B------:R0:W-:Y:S01]  /*84c0*/  @P0 STG.E.U16 desc[UR36][R88.64+0x12], R93 ;  /* 0x0000125d58000986 */ /* 0x0001e2000c101524 */
[----:B------:R-:W-:Y:S02]  /*84d0*/  F2FP.F16.F32.PACK_AB R24, RZ, R24 ;  /* 0x00000018ff18723e */ /* 0x000fe400000000ff */
[----:B-1----:R-:W-:Y:S02]  /*84e0*/  PRMT R15, R66, 0x7610, R15 ;  /* 0x00007610420f7816 */ /* 0x002fe4000000000f */
[----:B------:R-:W-:Y:S02]  /*84f0*/  F2FP.F16.F32.PACK_AB R25, RZ, R25 ;  /* 0x00000019ff19723e */ /* 0x000fe400000000ff */
[----:B------:R-:W-:Y:S02]  /*8500*/  F2FP.F16.F32.PACK_AB R26, RZ, R26 ;  /* 0x0000001aff1a723e */ /* 0x000fe400000000ff */
[----:B------:R-:W-:-:S02]  /*8510*/  F2FP.F16.F32.PACK_AB R27, RZ, R27 ;  /* 0x0000001bff1b723e */ /* 0x000fc400000000ff */
[----:B------:R-:W-:Y:S01]  /*8520*/  F2FP.F16.F32.PACK_AB R28, RZ, R28 ;  /* 0x0000001cff1c723e */ /* 0x000fe200000000ff */
[----:B0-----:R-:W-:Y:S01]  /*8530*/  @P2 IMAD.MOV.U32 R88, RZ, RZ, R90 ;  /* 0x000000ffff582224 */ /* 0x001fe200078e005a */
[----:B------:R-:W-:Y:S01]  /*8540*/  F2FP.F16.F32.PACK_AB R29, RZ, R29 ;  /* 0x0000001dff1d723e */ /* 0x000fe200000000ff */
[----:B------:R-:W-:Y:S01]  /*8550*/  @P2 IMAD.MOV.U32 R89, RZ, RZ, R91 ;  /* 0x000000ffff592224 */ /* 0x000fe200078e005b */
[----:B------:R-:W-:Y:S02]  /*8560*/  F2FP.F16.F32.PACK_AB R30, RZ, R30 ;  /* 0x0000001eff1e723e */ /* 0x000fe400000000ff */
[----:B------:R-:W-:Y:S02]  /*8570*/  F2FP.F16.F32.PACK_AB R31, RZ, R31 ;  /* 0x0000001fff1f723e */ /* 0x000fe400000000ff */
[----:B------:R-:W-:Y:S01]  /*8580*/  @P2 STG.E.U16 desc[UR36][R88.64+0x10], R94 ;  /* 0x0000105e58002986 */ /* 0x000fe2000c101524 */
[----:B------:R-:W-:-:S03]  /*8590*/  ISETP.GT.AND P2, PT, R3, 0x10, PT ;  /* 0x000000100300780c */ /* 0x000fc60003f44270 */
[----:B------:R-:W-:Y:S01]  /*85a0*/  @P1 STG.E.U16 desc[UR36][R90.64+0x12], R95 ;  /* 0x0000125f5a001986 */ /* 0x000fe2000c101524 */
[C---:B------:R-:W-:Y:S02]  /*85b0*/  ISETP.GT.AND P0, PT, R0.reuse, RZ, P2 ;  /* 0x000000ff0000720c */ /* 0x040fe40001704270 */
[C---:B------:R-:W-:Y:S01]  /*85c0*/  ISETP.GT.AND P1, PT, R0.reuse, 0x8, P3 ;  /* 0x000000080000780c */ /* 0x040fe20001f24270 */
[----:B------:R-:W-:Y:S01]  /*85d0*/  @P4 STG.E.U16 desc[UR36][R8.64+0x22], R81 ;  /* 0x0000225108004986 */ /* 0x000fe2000c101524 */
[----:B------:R-:W-:-:S09]  /*85e0*/  ISETP.GT.AND P5, PT, R0, 0x8, P2 ;  /* 0x000000080000780c */ /* 0x000fd200017a4270 */
[----:B------:R0:W-:Y:S01]  /*85f0*/  @P0 STG.E.U16 desc[UR36][R8.64+0x20], R80 ;  /* 0x0000205008000986 */ /* 0x0001e2000c101524 */
[----:B------:R-:W-:-:S03]  /*8600*/  ISETP.GT.AND P0, PT, R3, 0x18, PT ;  /* 0x000000180300780c */ /* 0x000fc60003f04270 */
[----:B------:R-:W-:Y:S01]  /*8610*/  @P1 STG.E.U16 desc[UR36][R10.64+0x22], R83 ;  /* 0x000022530a001986 */ /* 0x000fe2000c101524 */
[----:B------:R-:W-:-:S03]  /*8620*/  ISETP.GT.AND P1, PT, R3, 0x19, PT ;  /* 0x000000190300780c */ /* 0x000fc60003f24270 */
[----:B------:R-:W-:Y:S01]  /*8630*/  @P5 STG.E.U16 desc[UR36][R10.64+0x20], R82 ;  /* 0x000020520a005986 */ /* 0x000fe2000c101524 */
[C---:B------:R-:W-:Y:S02]  /*8640*/  ISETP.GT.AND P5, PT, R0.reuse, RZ, P0 ;  /* 0x000000ff0000720c */ /* 0x040fe400007a4270 */
[----:B------:R-:W-:Y:S01]  /*8650*/  ISETP.GT.AND P4, PT, R0, RZ, P1 ;  /* 0x000000ff0000720c */ /* 0x000fe20000f84270 */
[----:B0-----:R-:W-:Y:S01]  /*8660*/  IMAD.WIDE.U32 R80, R4, 0xf0, R10 ;  /* 0x000000f004507825 */ /* 0x001fe200078e000a */
[----:B------:R-:W-:-:S03]  /*8670*/  PRMT R4, R72, 0x7610, R4 ;  /* 0x0000761048047816 */ /* 0x000fc60000000004 */
[----:B------:R-:W-:Y:S01]  /*8680*/  IMAD.IADD R81, R12, 0x1, R81 ;  /* 0x000000010c517824 */ /* 0x000fe200078e0251 */
[----:B------:R-:W-:-:S05]  /*8690*/  PRMT R12, R64, 0x7610, R12 ;  /* 0x00007610400c7816 */ /* 0x000fca000000000c */
[----:B------:R-:W-:Y:S01]  /*86a0*/  @P5 STG.E.U16 desc[UR36][R8.64+0x30], R84 ;  /* 0x0000305408005986 */ /* 0x000fe2000c101524 */
[----:B------:R-:W-:-:S03]  /*86b0*/  ISETP.GT.AND P5, PT, R0, 0x8, P0 ;  /* 0x000000080000780c */ /* 0x000fc600007a4270 */
[----:B------:R-:W-:Y:S01]  /*86c0*/  @P4 STG.E.U16 desc[UR36][R8.64+0x32], R85 ;  /* 0x0000325508004986 */ /* 0x000fe2000c101524 */
[----:B------:R-:W-:-:S09]  /*86d0*/  ISETP.GT.AND P4, PT, R0, 0x8, P1 ;  /* 0x000000080000780c */ /* 0x000fd20000f84270 */
[----:B------:R-:W-:Y:S01]  /*86e0*/  @P5 STG.E.U16 desc[UR36][R10.64+0x30], R86 ;  /* 0x000030560a005986 */ /* 0x000fe2000c101524 */
[----:B------:R-:W-:-:S03]  /*86f0*/  ISETP.GT.AND P5, PT, R0, 0x80, P3 ;  /* 0x000000800000780c */ /* 0x000fc60001fa4270 */
[----:B------:R-:W-:Y:S01]  /*8700*/  @P4 STG.E.U16 desc[UR36][R10.64+0x32], R87 ;  /* 0x000032570a004986 */ /* 0x000fe2000c101524 */
[----:B------:R-:W-:-:S09]  /*8710*/  ISETP.GT.AND P4, PT, R0, 0x80, P2 ;  /* 0x000000800000780c */ /* 0x000fd20001784270 */
[----:B------:R0:W-:Y:S01]  /*8720*/  @P5 STG.E.U16 desc[UR36][R80.64+0x22], R73 ;  /* 0x0000224950005986 */ /* 0x0001e2000c101524 */
[----:B------:R-:W-:-:S03]  /*8730*/  IADD3 R72, P5, R13, R80, RZ ;  /* 0x000000500d487210 */ /* 0x000fc60007fbe0ff */
[----:B------:R1:W-:Y:S01]  /*8740*/  @P4 STG.E.U16 desc[UR36][R80.64+0x20], R4 ;  /* 0x0000200450004986 */ /* 0x0003e2000c101524 */
[C---:B------:R-:W-:Y:S01]  /*8750*/  ISETP.GT.AND P4, PT, R0.reuse, 0x88, P2 ;  /* 0x000000880000780c */ /* 0x040fe20001784270 */
[----:B0-----:R-:W-:Y:S01]  /*8760*/  IMAD.X R73, R7, 0x1, R81, P5 ;  /* 0x0000000107497824 */ /* 0x001fe200028e0651 */
[----:B------:R-:W-:-:S11]  /*8770*/  ISETP.GT.AND P5, PT, R0, 0x88, P3 ;  /* 0x000000880000780c */ /* 0x000fd60001fa4270 */
[----:B------:R0:W-:Y:S01]  /*8780*/  @P4 STG.E.U16 desc[UR36][R72.64+0x20], R5 ;  /* 0x0000200548004986 */ /* 0x0001e2000c101524 */
[----:B-1----:R-:W-:-:S03]  /*8790*/  IADD3 R4, P4, R14, R80, RZ ;  /* 0x000000500e047210 */ /* 0x002fc60007f9e0ff */
[----:B------:R1:W-:Y:S02]  /*87a0*/  @P5 STG.E.U16 desc[UR36][R72.64+0x22], R75 ;  /* 0x0000224b48005986 */ /* 0x0003e4000c101524 */
[----:B0-----:R-:W-:Y:S01]  /*87b0*/  IMAD.X R5, R20, 0x1, R81, P4 ;  /* 0x0000000114057824 */ /* 0x001fe200020e0651 */
[----:B------:R-:W-:-:S04]  /*87c0*/  IADD3 R74, P4, P5, R13, R4, R14 ;  /* 0x000000040d4a7210 */ /* 0x000fc80007d9e00e */
[----:B-1----:R-:W-:Y:S02]  /*87d0*/  IADD3.X R75, R7, R5, R20, P4, P5 ;  /* 0x00000005074b7210 */ /* 0x002fe400027ea414 */
[C---:B------:R-:W-:Y:S02]  /*87e0*/  ISETP.GT.AND P4, PT, R0.reuse, 0x80, P0 ;  /* 0x000000800000780c */ /* 0x040fe40000784270 */
[----:B------:R-:W-:-:S11]  /*87f0*/  ISETP.GT.AND P5, PT, R0, 0x80, P1 ;  /* 0x000000800000780c */ /* 0x000fd60000fa4270 */
        /* <DEDUP_REMOVED lines=9> */
[----:B------:R-:W-:-:S03]  /*8890*/  ISETP.GT.AND P4, PT, R0, 0x108, P2 ;  /* 0x000001080000780c */ /* 0x000fc60001784270 */
[----:B------:R1:W-:Y:S01]  /*88a0*/  @P5 STG.E.U16 desc[UR36][R4.64+0x22], R65 ;  /* 0x0000224104005986 */ /* 0x0003e2000c101524 */
[----:B------:R-:W-:Y:S02]  /*88b0*/  IADD3 R64, P5, R13, R4, RZ ;  /* 0x000000040d407210 */ /* 0x000fe40007fbe0ff */
[----:B0-----:R-:W-:-:S03]  /*88c0*/  F2FP.F16.F32.PACK_AB R12, RZ, R67 ;  /* 0x00000043ff0c723e */ /* 0x001fc600000000ff */
[----:B-1----:R-:W-:Y:S01]  /*88d0*/  IMAD.X R65, R7, 0x1, R5, P5 ;  /* 0x0000000107417824 */ /* 0x002fe200028e0605 */
[----:B------:R-:W-:-:S04]  /*88e0*/  ISETP.GT.AND P5, PT, R0, 0x108, P3 ;  /* 0x000001080000780c */ /* 0x000fc80001fa4270 */
[----:B------:R0:W-:Y:S01]  /*88f0*/  @P4 STG.E.U16 desc[UR36][R64.64+0x20], R15 ;  /* 0x0000200f40004986 */ /* 0x0001e2000c101524 */
[----:B------:R-:W-:-:S05]  /*8900*/  IADD3 R66, P4, R4, R13, RZ ;  /* 0x0000000d04427210 */ /* 0x000fca0007f9e0ff */
[----:B------:R-:W-:Y:S01]  /*8910*/  IMAD.X R67, R5, 0x1, R7, P4 ;  /* 0x0000000105437824 */ /* 0x000fe200020e0607 */
[----:B------:R-:W-:-:S04]  /*8920*/  ISETP.GT.AND P4, PT, R0, 0x100, P0 ;  /* 0x000001000000780c */ /* 0x000fc80000784270 */
[----:B------:R1:W-:Y:S01]  /*8930*/  @P5 STG.E.U16 desc[UR36][R66.64+0x22], R12 ;  /* 0x0000220c42005986 */ /* 0x0003e2000c101524 */
[----:B------:R-:W-:-:S08]  /*8940*/  ISETP.GT.AND P5, PT, R0, 0x100, P1 ;  /* 0x000001000000780c */ /* 0x000fd00000fa4270 */
[----:B------:R2:W-:Y:S01]  /*8950*/  @P4 STG.E.U16 desc[UR36][R4.64+0x30], R68 ;  /* 0x0000304404004986 */ /* 0x0005e2000c101524 */
[----:B------:R-:W-:-:S04]  /*8960*/  ISETP.GT.AND P4, PT, R0, 0x108, P0 ;  /* 0x000001080000780c */ /* 0x000fc80000784270 */
[----:B------:R2:W-:Y:S01]  /*8970*/  @P5 STG.E.U16 desc[UR36][R4.64+0x32], R69 ;  /* 0x0000324504005986 */ /* 0x0005e2000c101524 */
[----:B------:R-:W-:-:S08]  /*8980*/  ISETP.GT.AND P5, PT, R0, 0x108, P1 ;  /* 0x000001080000780c */ /* 0x000fd00000fa4270 */
[----:B------:R2:W-:Y:S01]  /*8990*/  @P4 STG.E.U16 desc[UR36][R64.64+0x30], R70 ;  /* 0x0000304640004986 */ /* 0x0005e2000c101524 */
[C---:B------:R-:W-:Y:S02]  /*89a0*/  ISETP.GT.AND P4, PT, R0.reuse, 0x180, P2 ;  /* 0x000001800000780c */ /* 0x040fe40001784270 */
[----:B------:R-:W-:Y:S02]  /*89b0*/  ISETP.GT.AND P2, PT, R0, 0x188, P2 ;  /* 0x000001880000780c */ /* 0x000fe40001744270 */
[----:B------:R2:W-:Y:S01]  /*89c0*/  @P5 STG.E.U16 desc[UR36][R64.64+0x32], R71 ;  /* 0x0000324740005986 */ /* 0x0005e2000c101524 */
[----:B------:R-:W-:-:S05]  /*89d0*/  IADD3 R14, P5, R14, R4, RZ ;  /* 0x000000040e0e7210 */ /* 0x000fca0007fbe0ff */
[----:B0-----:R-:W-:Y:S01]  /*89e0*/  IMAD.X R15, R20, 0x1, R5, P5 ;  /* 0x00000001140f7824 */ /* 0x001fe200028e0605 */
[----:B-1----:R-:W-:-:S04]  /*89f0*/  IADD3 R12, P5, R13, R14, RZ ;  /* 0x0000000e0d0c7210 */ /* 0x002fc80007fbe0ff */
[----:B------:R2:W-:Y:S01]  /*8a00*/  @P4 STG.E.U16 desc[UR36][R14.64+0x20], R56 ;  /* 0x000020380e004986 */ /* 0x0005e2000c101524 */
[C---:B------:R-:W-:Y:S01]  /*8a10*/  ISETP.GT.AND P4, PT, R0.reuse, 0x180, P3 ;  /* 0x000001800000780c */ /* 0x040fe20001f84270 */
[----:B------:R-:W-:Y:S01]  /*8a20*/  IMAD.X R13, R7, 0x1, R15, P5 ;  /* 0x00000001070d7824 */ /* 0x000fe200028e060f */
[----:B------:R-:W-:-:S11]  /*8a30*/  ISETP.GT.AND P3, PT, R0, 0x188, P3 ;  /* 0x000001880000780c */ /* 0x000fd60001f64270 */
[----:B------:R2:W-:Y:S01]  /*8a40*/  @P4 STG.E.U16 desc[UR36][R14.64+0x22], R57 ;  /* 0x000022390e004986 */ /* 0x0005e2000c101524 */
[C---:B------:R-:W-:Y:S02]  /*8a50*/  ISETP.GT.AND P4, PT, R0.reuse, 0x180, P0 ;  /* 0x000001800000780c */ /* 0x040fe40000784270 */
[C---:B------:R-:W-:Y:S01]  /*8a60*/  ISETP.GT.AND P0, PT, R0.reuse, 0x188, P0 ;  /* 0x000001880000780c */ /* 0x040fe20000704270 */
[----:B------:R2:W-:Y:S01]  /*8a70*/  @P2 STG.E.U16 desc[UR36][R12.64+0x20], R58 ;  /* 0x0000203a0c002986 */ /* 0x0005e2000c101524 */
[C---:B------:R-:W-:Y:S02]  /*8a80*/  ISETP.GT.AND P2, PT, R0.reuse, 0x180, P1 ;  /* 0x000001800000780c */ /* 0x040fe40000f44270 */
[----:B------:R-:W-:Y:S01]  /*8a90*/  ISETP.GT.AND P1, PT, R0, 0x188, P1 ;  /* 0x000001880000780c */ /* 0x000fe20000f24270 */
[----:B------:R2:W-:Y:S01]  /*8aa0*/  @P3 STG.E.U16 desc[UR36][R74.64+0x22], R59 ;  /* 0x0000223b4a003986 */ /* 0x0005e2000c101524 */
[----:B------:R-:W-:-:S04]  /*8ab0*/  ISETP.GT.AND P3, PT, R3, 0x21, PT ;  /* 0x000000210300780c */ /* 0x000fc80003f64270 */
[----:B------:R-:W-:Y:S01]  /*8ac0*/  ISETP.GT.AND P5, PT, R0, 0x8, P3 ;  /* 0x000000080000780c */ /* 0x000fe20001fa4270 */
[----:B------:R2:W-:Y:S04]  /*8ad0*/  @P4 STG.E.U16 desc[UR36][R14.64+0x30], R60 ;  /* 0x0000303c0e004986 */ /* 0x0005e8000c101524 */
[----:B------:R2:W-:Y:S01]  /*8ae0*/  @P2 STG.E.U16 desc[UR36][R14.64+0x32], R61 ;  /* 0x0000323d0e002986 */ /* 0x0005e2000c101524 */
[----:B------:R-:W-:-:S03]  /*8af0*/  ISETP.GT.AND P2, PT, R3, 0x20, PT ;  /* 0x000000200300780c */ /* 0x000fc60003f44270 */
[----:B------:R2:W-:Y:S01]  /*8b00*/  @P0 STG.E.U16 desc[UR36][R12.64+0x30], R62 ;  /* 0x0000303e0c000986 */ /* 0x0005e2000c101524 */
[C---:B------:R-:W-:Y:S02]  /*8b10*/  ISETP.GT.AND P0, PT, R0.reuse, RZ, P2 ;  /* 0x000000ff0000720c */ /* 0x040fe40001704270 */
[C---:B------:R-:W-:Y:S01]  /*8b20*/  ISETP.GT.AND P4, PT, R0.reuse, 0x8, P2 ;  /* 0x000000080000780c */ /* 0x040fe20001784270 */
[----:B------:R2:W-:Y:S01]  /*8b30*/  @P1 STG.E.U16 desc[UR36][R12.64+0x32], R63 ;  /* 0x0000323f0c001986 */ /* 0x0005e2000c101524 */
[----:B------:R-:W-:-:S09]  /*8b40*/  ISETP.GT.AND P1, PT, R0, RZ, P3 ;  /* 0x000000ff0000720c */ /* 0x000fd20001f24270 */
[----:B------:R2:W-:Y:S01]  /*8b50*/  @P0 STG.E.U16 desc[UR36][R8.64+0x40], R48 ;  /* 0x0000403008000986 */ /* 0x0005e2000c101524 */
[----:B------:R-:W-:-:S03]  /*8b60*/  ISETP.GT.AND P0, PT, R3, 0x29, PT ;  /* 0x000000290300780c */ /* 0x000fc60003f04270 */
[----:B------:R2:W-:Y:S01]  /*8b70*/  @P1 STG.E.U16 desc[UR36][R8.64+0x42], R49 ;  /* 0x0000423108001986 */ /* 0x0005e2000c101524 */
[----:B------:R-:W-:-:S03]  /*8b80*/  ISETP.GT.AND P1, PT, R3, 0x28, PT ;  /* 0x000000280300780c */ /* 0x000fc60003f24270 */
[----:B------:R2:W-:Y:S01]  /*8b90*/  @P4 STG.E.U16 desc[UR36][R10.64+0x40], R50 ;  /* 0x000040320a004986 */ /* 0x0005e2000c101524 */
[----:B------:R-:W-:-:S03]  /*8ba0*/  ISETP.GT.AND P4, PT, R0, RZ, P0 ;  /* 0x000000ff0000720c */ /* 0x000fc60000784270 */
[----:B------:R2:W-:Y:S01]  /*8bb0*/  @P5 STG.E.U16 desc[UR36][R10.64+0x42], R51 ;  /* 0x000042330a005986 */ /* 0x0005e2000c101524 */
[----:B------:R-:W-:-:S09]  /*8bc0*/  ISETP.GT.AND P5, PT, R0, RZ, P1 ;  /* 0x000000ff0000720c */ /* 0x000fd20000fa4270 */
[----:B------:R2:W-:Y:S01]  /*8bd0*/  @P4 STG.E.U16 desc[UR36][R8.64+0x52], R53 ;  /* 0x0000523508004986 */ /* 0x0005e2000c101524 */
[----:B------:R-:W-:-:S03]  /*8be0*/  ISETP.GT.AND P4, PT, R0, 0x8, P0 ;  /* 0x000000080000780c */ /* 0x000fc60000784270 */
[----:B------:R2:W-:Y:S01]  /*8bf0*/  @P5 STG.E.U16 desc[UR36][R8.64+0x50], R52 ;  /* 0x0000503408005986 */ /* 0x0005e2000c101524 */
[----:B------:R-:W-:-:S09]  /*8c00*/  ISETP.GT.AND P5, PT, R0, 0x8, P1 ;  /* 0x000000080000780c */ /* 0x000fd20000fa4270 */
        /* <DEDUP_REMOVED lines=33> */
[C---:B------:R-:W-:Y:S02]  /*8e20*/  ISETP.GT.AND P4, PT, R0.reuse, 0x180, P2 ;  /* 0x000001800000780c */ /* 0x040fe40001784270 */
[C---:B------:R-:W-:Y:S01]  /*8e30*/  ISETP.GT.AND P2, PT, R0.reuse, 0x188, P2 ;  /* 0x000001880000780c */ /* 0x040fe20001744270 */
[----:B------:R2:W-:Y:S01]  /*8e40*/  @P5 STG.E.U16 desc[UR36][R64.64+0x50], R38 ;  /* 0x0000502640005986 */ /* 0x0005e2000c101524 */
[C---:B------:R-:W-:Y:S02]  /*8e50*/  ISETP.GT.AND P5, PT, R0.reuse, 0x180, P3 ;  /* 0x000001800000780c */ /* 0x040fe40001fa4270 */
[----:B------:R-:W-:-:S07]  /*8e60*/  ISETP.GT.AND P3, PT, R0, 0x188, P3 ;  /* 0x000001880000780c */ /* 0x000fce0001f64270 */
[----:B------:R2:W-:Y:S01]  /*8e70*/  @P4 STG.E.U16 desc[UR36][R14.64+0x40], R24 ;  /* 0x000040180e004986 */ /* 0x0005e2000c101524 */
[C---:B------:R-:W-:Y:S02]  /*8e80*/  ISETP.GT.AND P4, PT, R0.reuse, 0x180, P0 ;  /* 0x000001800000780c */ /* 0x040fe40000784270 */
[C---:B------:R-:W-:Y:S01]  /*8e90*/  ISETP.GT.AND P0, PT, R0.reuse, 0x188, P0 ;  /* 0x000001880000780c */ /* 0x040fe20000704270 */
[----:B------:R2:W-:Y:S01]  /*8ea0*/  @P5 STG.E.U16 desc[UR36][R14.64+0x42], R25 ;  /* 0x000042190e005986 */ /* 0x0005e2000c101524 */
[C---:B------:R-:W-:Y:S02]  /*8eb0*/  ISETP.GT.AND P5, PT, R0.reuse, 0x180, P1 ;  /* 0x000001800000780c */ /* 0x040fe40000fa4270 */
[----:B------:R-:W-:Y:S01]  /*8ec0*/  ISETP.GT.AND P1, PT, R0, 0x188, P1 ;  /* 0x000001880000780c */ /* 0x000fe20000f24270 */
[----:B------:R2:W-:Y:S04]  /*8ed0*/  @P2 STG.E.U16 desc[UR36][R12.64+0x40], R26 ;  /* 0x0000401a0c002986 */ /* 0x0005e8000c101524 */
[----:B------:R2:W-:Y:S04]  /*8ee0*/  @P3 STG.E.U16 desc[UR36][R12.64+0x42], R27 ;  /* 0x0000421b0c003986 */ /* 0x0005e8000c101524 */
[----:B------:R2:W-:Y:S04]  /*8ef0*/  @P4 STG.E.U16 desc[UR36][R14.64+0x52], R29 ;  /* 0x0000521d0e004986 */ /* 0x0005e8000c101524 */
[----:B------:R2:W-:Y:S04]  /*8f00*/  @P5 STG.E.U16 desc[UR36][R14.64+0x50], R28 ;  /* 0x0000501c0e005986 */ /* 0x0005e8000c101524 */
[----:B------:R2:W-:Y:S04]  /*8f10*/  @P1 STG.E.U16 desc[UR36][R12.64+0x50], R30 ;  /* 0x0000501e0c001986 */ /* 0x0005e8000c101524 */
[----:B------:R2:W-:Y:S02]  /*8f20*/  @P0 STG.E.U16 desc[UR36][R12.64+0x52], R31 ;  /* 0x0000521f0c000986 */ /* 0x0005e4000c101524 */
.L_x_206:
[----:B------:R-:W-:Y:S05]  /*8f30*/  BSYNC B0 ;  /* 0x0000000000007941 */ /* 0x000fea0003800000 */
.L_x_28:
[----:B------:R-:W-:Y:S01]  /*8f40*/  ULDC UR4, c[0x0][0xc] ;  /* 0x0000030000047ab9 */ /* 0x000fe20000000800 */
[----:B------:R-:W-:Y:S01]  /*8f50*/  ULDC UR5, c[0x0][0x10] ;  /* 0x0000040000057ab9 */ /* 0x000fe20000000800 */
[----:B0-----:R-:W0:Y:S01]  /*8f60*/  LDC R3, c[0x0][0x14] ;  /* 0x00000500ff037b82 */ /* 0x001e220000000800 */
[----:B------:R-:W-:Y:S01]  /*8f70*/  UIMAD.WIDE.U32 UR4, UR4, UR5, URZ ;  /* 0x00000005040472a5 */ /* 0x000fe2000f8e003f */
[----:B------:R-:W-:Y:S01]  /*8f80*/  PRMT R0, RZ, 0x7610, R0 ;  /* 0x00007610ff007816 */ /* 0x000fe20000000000 */
[----:B------:R-:W-:Y:S02]  /*8f90*/  IMAD.MOV.U32 R123, RZ, RZ, -0x1 ;  /* 0xffffffffff7b7424 */ /* 0x000fe400078e00ff */
[----:B------:R-:W-:Y:S02]  /*8fa0*/  IMAD.MOV.U32 R23, RZ, RZ, -0x1 ;  /* 0xffffffffff177424 */ /* 0x000fe400078e00ff */
[----:B0-----:R-:W-:-:S04]  /*8fb0*/  IMAD.WIDE.U32 R16, R3, UR4, R16 ;  /* 0x0000000403107c25 */ /* 0x001fc8000f8e0010 */
[----:B------:R-:W-:Y:S01]  /*8fc0*/  IMAD R3, R3, UR5, RZ ;  /* 0x0000000503037c24 */ /* 0x000fe2000f8e02ff */
[----:B------:R-:W-:Y:S02]  /*8fd0*/  ULDC.64 UR4, c[0x0][0x650] ;  /* 0x0001940000047ab9 */ /* 0x000fe40000000a00 */
[----:B------:R-:W-:Y:S01]  /*8fe0*/  ISETP.GE.U32.AND P0, PT, R16, UR4, PT ;  /* 0x0000000410007c0c */ /* 0x000fe2000bf06070 */
[----:B------:R-:W-:-:S05]  /*8ff0*/  IMAD.IADD R17, R17, 0x1, R3 ;  /* 0x0000000111117824 */ /* 0x000fca00078e0203 */
[----:B------:R-:W-:-:S13]  /*9000*/  ISETP.GE.U32.AND.EX P0, PT, R17, UR5, PT, P0 ;  /* 0x0000000511007c0c */ /* 0x000fda000bf06100 */
[----:B------:R-:W-:Y:S05]  /*9010*/  @P0 BRA `(.L_x_207) ;  /* 0x0000000400640947 */ /* 0x000fea0003800000 */
[----:B--2---:R-:W0:Y:S01]  /*9020*/  S2R R12, SR_CTAID.X ;  /* 0x00000000000c7919 */ /* 0x004e220000002500 */
[----:B------:R-:W2:Y:S01]  /*9030*/  LDC.64 R10, c[0x0][0x628] ;  /* 0x00018a00ff0a7b82 */ /* 0x000ea20000000a00 */
[----:B------:R-:W-:Y:S01]  /*9040*/  ULDC UR4, c[0x0][0x150] ;  /* 0x0000540000047ab9 */ /* 0x000fe20000000800 */
[----:B------:R-:W-:Y:S01]  /*9050*/  IMAD.MOV.U32 R8, RZ, RZ, R16 ;  /* 0x000000ffff087224 */ /* 0x000fe200078e0010 */
[----:B------:R-:W0:Y:S01]  /*9060*/  S2R R24, SR_CTAID.Y ;  /* 0x0000000000187919 */ /* 0x000e220000002600 */
[----:B------:R-:W-:-:S04]  /*9070*/  IMAD.MOV.U32 R9, RZ, RZ, R17 ;  /* 0x000000ffff097224 */ /* 0x000fc800078e0011 */
[----:B------:R-:W1:Y:S08]  /*9080*/  LDC R21, c[0x0][0x144] ;  /* 0x00005100ff157b82 */ /* 0x000e700000000800 */
[----:B------:R-:W1:Y:S08]  /*9090*/  LDC R0, c[0x0][0x630] ;  /* 0x00018c00ff007b82 */ /* 0x000e700000000800 */
[----:B------:R-:W1:Y:S01]  /*90a0*/  LDC.64 R14, c[0x0][0x620] ;  /* 0x00018800ff0e7b82 */ /* 0x000e620000000a00 */
[----:B--2---:R-:W-:-:S04]  /*90b0*/  ISETP.NE.U32.AND P0, PT, R10, RZ, PT ;  /* 0x000000ff0a00720c */ /* 0x004fc80003f05070 */
[----:B------:R-:W-:Y:S02]  /*90c0*/  ISETP.NE.AND.EX P0, PT, R11, RZ, PT, P0 ;  /* 0x000000ff0b00720c */ /* 0x000fe40003f05300 */
[----:B0-----:R-:W-:-:S05]  /*90d0*/  I2FP.F32.U32 R3, R12 ;  /* 0x0000000c00037245 */ /* 0x001fca0000201000 */
[----:B------:R-:W-:-:S04]  /*90e0*/  FMUL R3, R3, UR4 ;  /* 0x0000000403037c20 */ /* 0x000fc80008400000 */
[----:B------:R0:W2:Y:S02]  /*90f0*/  F2I.U32.TRUNC.NTZ R20, R3 ;  /* 0x0000000300147305 */ /* 0x0000a4000020f000 */
[----:B------:R-:W-:Y:S05]  /*9100*/  @!P0 BRA `(.L_x_208) ;  /* 0x0000000000288947 */ /* 0x000fea0003800000 */
[----:B0-----:R-:W0:Y:S02]  /*9110*/  LDC R3, c[0x0][0x634] ;  /* 0x00018d00ff037b82 */ /* 0x001e240000000800 */
        /* <DEDUP_REMOVED lines=9> */
.L_x_208:
[----:B------:R-:W3:Y:S01]  /*91b0*/  LDC.64 R28, c[0x0][0x640] ;  /* 0x00019000ff1c7b82 */ /* 0x000ee20000000a00 */
[-CC-:B-1----:R-:W-:Y:S01]  /*91c0*/  SHF.R.U64 R23, R8, R0.reuse, R9.reuse ;  /* 0x0000000008177219 */ /* 0x182fe20000001209 */
[----:B--2---:R-:W-:Y:S01]  /*91d0*/  IMAD.MOV R20, RZ, RZ, -R20 ;  /* 0x000000ffff147224 */ /* 0x004fe200078e0a14 */
[----:B------:R-:W-:Y:S01]  /*91e0*/  SHF.R.U32.HI R0, RZ, R0, R9 ;  /* 0x00000000ff007219 */ /* 0x000fe20000011609 */
[----:B------:R-:W-:Y:S01]  /*91f0*/  ULDC UR4, c[0x0][0x154] ;  /* 0x0000550000047ab9 */ /* 0x000fe20000000800 */
[----:B0-----:R-:W-:Y:S01]  /*9200*/  IADD3 R3, P0, RZ, -R23, RZ ;  /* 0x80000017ff037210 */ /* 0x001fe20007f1e0ff */
[----:B------:R-:W-:Y:S02]  /*9210*/  IMAD R21, R21, R20, R12 ;  /* 0x0000001415157224 */ /* 0x000fe400078e020c */
[----:B------:R-:W0:Y:S01]  /*9220*/  LDC R6, c[0x0][0x618] ;  /* 0x00018600ff067b82 */ /* 0x000e220000000800 */
[----:B------:R-:W-:Y:S02]  /*9230*/  IMAD.MOV.U32 R7, RZ, RZ, 0x1 ;  /* 0x00000001ff077424 */ /* 0x000fe400078e00ff */
[----:B------:R-:W-:-:S04]  /*9240*/  IMAD.X R5, RZ, RZ, ~R0, P0 ;  /* 0x000000ffff057224 */ /* 0x000fc800000e0e00 */
[-C--:B------:R-:W-:Y:S01]  /*9250*/  IMAD R0, R5, R14.reuse, RZ ;  /* 0x0000000e05007224 */ /* 0x080fe200078e02ff */
[----:B------:R-:W1:Y:S01]  /*9260*/  LDC R8, c[0x0][0x608] ;  /* 0x00018200ff087b82 */ /* 0x000e620000000800 */
[----:B------:R-:W-:-:S04]  /*9270*/  IMAD.WIDE.U32 R4, R3, R14, R16 ;  /* 0x0000000e03047225 */ /* 0x000fc800078e0010 */
[----:B------:R-:W-:Y:S01]  /*9280*/  IMAD R3, R3, R15, R0 ;  /* 0x0000000f03037224 */ /* 0x000fe200078e0200 */
[----:B------:R-:W-:Y:S02]  /*9290*/  I2FP.F32.U32 R0, R24 ;  /* 0x0000001800007245 */ /* 0x000fe40000201000 */
[----:B------:R-:W2:Y:S01]  /*92a0*/  LDC R26, c[0x0][0x658] ;  /* 0x00019600ff1a7b82 */ /* 0x000ea20000000800 */
[----:B------:R-:W-:Y:S01]  /*92b0*/  IMAD.IADD R3, R5, 0x1, R3 ;  /* 0x0000000105037824 */ /* 0x000fe200078e0203 */
[----:B---3--:R-:W-:Y:S01]  /*92c0*/  ISETP.NE.U32.AND P0, PT, R28, RZ, PT ;  /* 0x000000ff1c00720c */ /* 0x008fe20003f05070 */
[----:B------:R-:W-:Y:S01]  /*92d0*/  FMUL R0, R0, UR4 ;  /* 0x0000000400007c20 */ /* 0x000fe20008400000 */
[----:B------:R-:W-:Y:S02]  /*92e0*/  IMAD.MOV.U32 R5, RZ, RZ, -0x1 ;  /* 0xffffffffff057424 */ /* 0x000fe400078e00ff */
[----:B------:R-:W-:Y:S01]  /*92f0*/  ISETP.NE.AND.EX P0, PT, R29, RZ, PT, P0 ;  /* 0x000000ff1d00720c */ /* 0x000fe20003f05300 */
[----:B------:R3:W2:Y:S01]  /*9300*/  F2I.U32.TRUNC.NTZ R13, R0 ;  /* 0x00000000000d7305 */ /* 0x0006a2000020f000 */
[----:B------:R-:W3:Y:S01]  /*9310*/  LDC R15, c[0x0][0x148] ;  /* 0x00005200ff0f7b82 */ /* 0x000ee20000000800 */
[----:B0-----:R-:W-:-:S02]  /*9320*/  SHF.R.U64 R12, R4, R6, R3 ;  /* 0x00000006040c7219 */ /* 0x001fc40000001203 */
[----:B------:R-:W-:-:S05]  /*9330*/  SHF.R.U32.HI R3, RZ, R6, R3 ;  /* 0x00000006ff037219 */ /* 0x000fca0000011603 */
[----:B------:R-:W0:Y:S01]  /*9340*/  LDC R20, c[0x0][0x600] ;  /* 0x00018000ff147b82 */ /* 0x000e220000000800 */
[-CC-:B-1----:R-:W-:Y:S02]  /*9350*/  SHF.R.U64 R10, R12, R8.reuse, R3.reuse ;  /* 0x000000080c0a7219 */ /* 0x182fe40000001203 */
[----:B------:R-:W-:-:S05]  /*9360*/  SHF.R.U32.HI R3, RZ, R8, R3 ;  /* 0x00000008ff037219 */ /* 0x000fca0000011603 */
[----:B------:R-:W1:Y:S01]  /*9370*/  LDC R27, c[0x0][0x648] ;  /* 0x00019200ff1b7b82 */ /* 0x000e620000000800 */
[-C--:B--2---:R-:W-:Y:S02]  /*9380*/  SHF.L.U32 R4, R5, R26.reuse, RZ ;  /* 0x0000001a05047219 */ /* 0x084fe400000006ff */
[-CC-:B------:R-:W-:Y:S02]  /*9390*/  SHF.R.U64 R14, R10, R26.reuse, R3.reuse ;  /* 0x0000001a0a0e7219 */ /* 0x180fe40000001203 */
[----:B------:R-:W-:Y:S02]  /*93a0*/  SHF.R.U32.HI R5, RZ, R26, R3 ;  /* 0x0000001aff057219 */ /* 0x000fe40000011603 */
[----:B------:R-:W-:Y:S01]  /*93b0*/  LOP3.LUT R25, RZ, R4, RZ, 0x33, !PT ;  /* 0x00000004ff197212 */ /* 0x000fe200078e33ff */
[----:B------:R-:W2:Y:S01]  /*93c0*/  LDC R30, c[0x0][0x638] ;  /* 0x00018e00ff1e7b82 */ /* 0x000ea20000000800 */
[----:B------:R-:W-:Y:S01]  /*93d0*/  SHF.L.U32 R26, R7, R26, RZ ;  /* 0x0000001a071a7219 */ /* 0x000fe200000006ff */
[----:B------:R-:W-:-:S06]  /*93e0*/  IMAD.MOV.U32 R4, RZ, RZ, R14 ;  /* 0x000000ffff047224 */ /* 0x000fcc00078e000e */
[----:B------:R-:W0:Y:S01]  /*93f0*/  LDC R31, c[0x0][0x610] ;  /* 0x00018400ff1f7b82 */ /* 0x000e220000000800 */
[----:B------:R-:W-:Y:S05]  /*9400*/  @!P0 BRA `(.L_x_209) ;  /* 0x0000000000288947 */ /* 0x000fea0003800000 */
[----:B------:R-:W4:Y:S02]  /*9410*/  LDC R3, c[0x0][0x64c] ;  /* 0x00019300ff037b82 */ /* 0x000f240000000800 */
[----:B----4-:R-:W-:-:S05]  /*9420*/  IADD3 R3, P0, R14, R3, RZ ;  /* 0x000000030e037210 */ /* 0x010fca0007f1e0ff */
        /* <DEDUP_REMOVED lines=8> */
.L_x_209:
[----:B------:R-:W-:Y:S01]  /*94b0*/  ISETP.NE.AND P0, PT, R2, 0x1, PT ;  /* 0x000000010200780c */ /* 0x000fe20003f05270 */
[----:B0-----:R-:W-:Y:S01]  /*94c0*/  VIADD R7, R20, 0xffffffff ;  /* 0xffffffff14077836 */ /* 0x001fe20000000000 */
[----:B-1-3--:R-:W-:Y:S01]  /*94d0*/  SHF.R.U64 R0, R4, R27, R5 ;  /* 0x0000001b04007219 */ /* 0x00afe20000001205 */
[----:B------:R-:W-:Y:S01]  /*94e0*/  IMAD.MOV R13, RZ, RZ, -R13 ;  /* 0x000000ffff0d7224 */ /* 0x000fe200078e0a0d */
[----:B------:R-:W-:Y:S01]  /*94f0*/  LOP3.LUT R5, R10, R25, RZ, 0xc0, !PT ;  /* 0x000000190a057212 */ /* 0x000fe200078ec0ff */
[----:B------:R-:W-:Y:S02]  /*9500*/  IMAD.MOV.U32 R4, RZ, RZ, 0x1 ;  /* 0x00000001ff047424 */ /* 0x000fe400078e00ff */
[----:B------:R-:W-:Y:S02]  /*9510*/  IMAD.MOV R3, RZ, RZ, -R0 ;  /* 0x000000ffff037224 */ /* 0x000fe400078e0a00 */
[----:B------:R-:W-:Y:S01]  /*9520*/  IMAD R6, R26, R0, R5 ;  /* 0x000000001a067224 */ /* 0x000fe200078e0205 */
[----:B------:R-:W-:Y:S01]  /*9530*/  LOP3.LUT R5, R12, R7, RZ, 0xc0, !PT ;  /* 0x000000070c057212 */ /* 0x000fe200078ec0ff */
[----:B--2---:R-:W-:-:S02]  /*9540*/  IMAD R0, R3, R30, R14 ;  /* 0x0000001e03007224 */ /* 0x004fc400078e020e */
[----:B------:R-:W-:Y:S02]  /*9550*/  @P0 IMAD R21, R15, R13, R24 ;  /* 0x0000000d0f150224 */ /* 0x000fe400078e0218 */
[----:B------:R-:W-:Y:S01]  /*9560*/  IMAD R3, R0, R20, R5 ;  /* 0x0000001400037224 */ /* 0x000fe200078e0205 */
[----:B------:R-:W-:Y:S01]  /*9570*/  PRMT R0, R4, 0x7610, R0 ;  /* 0x0000761004007816 */ /* 0x000fe20000000000 */
[----:B------:R-:W-:-:S05]  /*9580*/  IMAD R6, R6, R31, R21 ;  /* 0x0000001f06067224 */ /* 0x000fca00078e0215 */
[----:B------:R-:W-:Y:S02]  /*9590*/  SEL R123, R3, R6, !P0 ;  /* 0x00000006037b7207 */ /* 0x000fe40004000000 */
[----:B------:R-:W-:-:S07]  /*95a0*/  SEL R6, R6, R3, !P0 ;  /* 0x0000000306067207 */ /* 0x000fce0004000000 */
.L_x_207:
[----:B------:R-:W-:Y:S01]  /*95b0*/  LOP3.LUT P0, RZ, R0, 0xff, RZ, 0xc0, !PT ;  /* 0x000000ff00ff7812 */ /* 0x000fe2000780c0ff */
[----:B------:R-:W-:-:S12]  /*95c0*/  IMAD.MOV.U32 R122, RZ, RZ, R6 ;  /* 0x000000ffff7a7224 */ /* 0x000fd800078e0006 */
[----:B------:R-:W-:Y:S05]  /*95d0*/  @P0 BRA `(.L_x_210) ;  /* 0xffffff7800640947 */ /* 0x000fea000383ffff */
[----:B------:R-:W-:Y:S05]  /*95e0*/  EXIT ;  /* 0x000000000000794d */ /* 0x000fea0003800000 */
.L_x_3:
[----:B0-----:R-:W-:Y:S01]  /*95f0*/  ULDC.64 UR4, c[0x0][0x650] ;  /* 0x0001940000047ab9 */ /* 0x001fe20000000a00 */
        /* <DEDUP_REMOVED lines=25> */
.L_x_212:
[--C-:B------:R-:W-:Y:S01]  /*9790*/  SHF.R.U64 R12, R10, R14, R11.reuse ;  /* 0x0000000e0a0c7219 */ /* 0x100fe2000000120b */
[----:B------:R-:W0:Y:S01]  /*97a0*/  LDC R22, c[0x0][0x618] ;  /* 0x00018600ff167b82 */ /* 0x000e220000000800 */
[----:B------:R-:W-:Y:S01]  /*97b0*/  I2FP.F32.U32 R6, R4 ;  /* 0x0000000400067245 */ /* 0x000fe20000201000 */
[----:B------:R-:W-:Y:S01]  /*97c0*/  ULDC UR4, c[0x0][0x150] ;  /* 0x0000540000047ab9 */ /* 0x000fe20000000800 */
[----:B------:R-:W-:Y:S02]  /*97d0*/  SHF.R.U32.HI R5, RZ, R14, R11 ;  /* 0x0000000eff057219 */ /* 0x000fe4000001160b */
[----:B------:R-:W-:Y:S01]  /*97e0*/  IADD3 R9, P0, RZ, -R12, RZ ;  /* 0x8000000cff097210 */ /* 0x000fe20007f1e0ff */
[----:B------:R-:W-:Y:S01]  /*97f0*/  FMUL R11, R6, UR4 ;  /* 0x00000004060b7c20 */ /* 0x000fe20008400000 */
[----:B------:R-:W-:Y:S01]  /*9800*/  ULDC UR4, c[0x0][0x154] ;  /* 0x0000550000047ab9 */ /* 0x000fe20000000800 */
[----:B------:R-:W1:Y:S02]  /*9810*/  LDC.64 R24, c[0x0][0x640] ;  /* 0x00019000ff187b82 */ /* 0x000e640000000a00 */
[----:B------:R-:W-:-:S02]  /*9820*/  IMAD.X R5, RZ, RZ, ~R5, P0 ;  /* 0x000000ffff057224 */ /* 0x000fc400000e0e05 */
[----:B------:R-:W2:Y:S01]  /*9830*/  F2I.U32.TRUNC.NTZ R11, R11 ;  /* 0x0000000b000b7305 */ /* 0x000ea2000020f000 */
[----:B------:R-:W-:-:S03]  /*9840*/  IMAD.WIDE.U32 R6, R9, R20, R16 ;  /* 0x0000001409067225 */ /* 0x000fc600078e0010 */
[----:B------:R-:W3:Y:S01]  /*9850*/  LDC R13, c[0x0][0x144] ;  /* 0x00005100ff0d7b82 */ /* 0x000ee20000000800 */
[----:B------:R-:W-:-:S04]  /*9860*/  IMAD R8, R5, R20, RZ ;  /* 0x0000001405087224 */ /* 0x000fc800078e02ff */
[----:B------:R-:W-:Y:S02]  /*9870*/  IMAD R5, R9, R21, R8 ;  /* 0x0000001509057224 */ /* 0x000fe400078e0208 */
[----:B------:R-:W-:Y:S01]  /*9880*/  IMAD.MOV.U32 R8, RZ, RZ, -0x1 ;  /* 0xffffffffff087424 */ /* 0x000fe200078e00ff */
[----:B------:R-:W4:Y:S01]  /*9890*/  LDC R14, c[0x0][0x608] ;  /* 0x00018200ff0e7b82 */ /* 0x000f220000000800 */
[----:B------:R-:W-:Y:S01]  /*98a0*/  IMAD.IADD R5, R7, 0x1, R5 ;  /* 0x0000000107057824 */ /* 0x000fe200078e0205 */
[----:B------:R-:W-:-:S04]  /*98b0*/  I2FP.F32.U32 R7, R3 ;  /* 0x0000000300077245 */ /* 0x000fc80000201000 */
[-C--:B0-----:R-:W-:Y:S01]  /*98c0*/  SHF.R.U64 R10, R6, R22.reuse, R5 ;  /* 0x00000016060a7219 */ /* 0x081fe20000001205 */
[----:B--2---:R-:W-:Y:S01]  /*98d0*/  IMAD.MOV R6, RZ, RZ, -R11 ;  /* 0x000000ffff067224 */ /* 0x004fe200078e0a0b */
[----:B------:R-:W0:Y:S01]  /*98e0*/  LDC R9, c[0x0][0x658] ;  /* 0x00019600ff097b82 */ /* 0x000e220000000800 */
[----:B-1----:R-:W-:Y:S01]  /*98f0*/  ISETP.NE.U32.AND P0, PT, R24, RZ, PT ;  /* 0x000000ff1800720c */ /* 0x002fe20003f05070 */
[----:B------:R-:W-:Y:S01]  /*9900*/  FMUL R7, R7, UR4 ;  /* 0x0000000407077c20 */ /* 0x000fe20008400000 */
[----:B------:R-:W-:Y:S02]  /*9910*/  SHF.R.U32.HI R5, RZ, R22, R5 ;  /* 0x00000016ff057219 */ /* 0x000fe40000011605 */
[----:B------:R-:W-:-:S03]  /*9920*/  ISETP.NE.AND.EX P0, PT, R25, RZ, PT, P0 ;  /* 0x000000ff1900720c */ /* 0x000fc60003f05300 */
[----:B------:R-:W1:Y:S01]  /*9930*/  LDC R20, c[0x0][0x148] ;  /* 0x00005200ff147b82 */ /* 0x000e620000000800 */
[----:B---3--:R-:W-:Y:S02]  /*9940*/  IMAD R23, R13, R6, R4 ;  /* 0x000000060d177224 */ /* 0x008fe400078e0204 */
[----:B------:R-:W-:-:S05]  /*9950*/  IMAD.MOV.U32 R6, RZ, RZ, 0x1 ;  /* 0x00000001ff067424 */ /* 0x000fca00078e00ff */
[----:B------:R-:W2:Y:S01]  /*9960*/  LDC R21, c[0x0][0x600] ;  /* 0x00018000ff157b82 */ /* 0x000ea20000000800 */
[-CC-:B----4-:R-:W-:Y:S02]  /*9970*/  SHF.R.U64 R13, R10, R14.reuse, R5.reuse ;  /* 0x0000000e0a0d7219 */ /* 0x190fe40000001205 */
[----:B------:R-:W-:Y:S02]  /*9980*/  SHF.R.U32.HI R4, RZ, R14, R5 ;  /* 0x0000000eff047219 */ /* 0x000fe40000011605 */
[----:B------:R3:W4:Y:S03]  /*9990*/  F2I.U32.TRUNC.NTZ R14, R7 ;  /* 0x00000007000e7305 */ /* 0x000726000020f000 */
[----:B------:R-:W1:Y:S01]  /*99a0*/  LDC R26, c[0x0][0x648] ;  /* 0x00019200ff1a7b82 */ /* 0x000e620000000800 */
[-C--:B0-----:R-:W-:Y:S02]  /*99b0*/  SHF.R.U64 R15, R13, R9.reuse, R4 ;  /* 0x000000090d0f7219 */ /* 0x081fe40000001204 */
[----:B------:R-:W-:-:S02]  /*99c0*/  SHF.L.U32 R8, R8, R9, RZ ;  /* 0x0000000908087219 */ /* 0x000fc400000006ff */
[-C--:B------:R-:W-:Y:S01]  /*99d0*/  SHF.R.U32.HI R5, RZ, R9.reuse, R4 ;  /* 0x00000009ff057219 */ /* 0x080fe20000011604 */
[----:B------:R-:W-:Y:S01]  /*99e0*/  IMAD.MOV.U32 R4, RZ, RZ, R15 ;  /* 0x000000ffff047224 */ /* 0x000fe200078e000f */
[----:B------:R-:W-:Y:S01]  /*99f0*/  SHF.L.U32 R22, R6, R9, RZ ;  /* 0x0000000906167219 */ /* 0x000fe200000006ff */
[----:B------:R-:W0:Y:S01]  /*9a00*/  LDC R27, c[0x0][0x638] ;  /* 0x00018e00ff1b7b82 */ /* 0x000e220000000800 */
[----:B------:R-:W-:-:S07]  /*9a10*/  LOP3.LUT R28, RZ, R8, RZ, 0x33, !PT ;  /* 0x00000008ff1c7212 */ /* 0x000fce00078e33ff */
        /* <DEDUP_REMOVED lines=12> */
.L_x_213:
[----:B------:R-:W-:Y:S01]  /*9ae0*/  ISETP.NE.AND P0, PT, R2, 0x1, PT ;  /* 0x000000010200780c */ /* 0x000fe20003f05270 */
[----:B--2---:R-:W-:Y:S01]  /*9af0*/  VIADD R7, R21, 0xffffffff ;  /* 0xffffffff15077836 */ /* 0x004fe20000000000 */
[----:B-1----:R-:W-:Y:S01]  /*9b00*/  SHF.R.U64 R5, R4, R26, R5 ;  /* 0x0000001a04057219 */ /* 0x002fe20000001205 */
[----:B------:R-:W-:Y:S01]  /*9b10*/  IMAD.MOV R14, RZ, RZ, -R14 ;  /* 0x000000ffff0e7224 */ /* 0x000fe200078e0a0e */
[----:B------:R-:W-:Y:S01]  /*9b20*/  LOP3.LUT R4, R13, R28, RZ, 0xc0, !PT ;  /* 0x0000001c0d047212 */ /* 0x000fe200078ec0ff */
[----:B------:R-:W-:Y:S01]  /*9b30*/  IMAD.MOV.U32 R8, RZ, RZ, R12 ;  /* 0x000000ffff087224 */ /* 0x000fe200078e000c */
[----:B------:R-:W-:Y:S01]  /*9b40*/  LOP3.LUT R10, R10, R7, RZ, 0xc0, !PT ;  /* 0x000000070a0a7212 */ /* 0x000fe200078ec0ff */
[----:B------:R-:W-:Y:S02]  /*9b50*/  IMAD.MOV R6, RZ, RZ, -R5 ;  /* 0x000000ffff067224 */ /* 0x000fe400078e0a05 */
[----:B------:R-:W-:-:S04]  /*9b60*/  IMAD R4, R22, R5, R4 ;  /* 0x0000000516047224 */ /* 0x000fc800078e0204 */
[----:B------:R-:W-:Y:S02]  /*9b70*/  @P0 IMAD R23, R20, R14, R3 ;  /* 0x0000000e14170224 */ /* 0x000fe400078e0203 */
[----:B0-----:R-:W-:Y:S02]  /*9b80*/  IMAD R3, R6, R27, R15 ;  /* 0x0000001b06037224 */ /* 0x001fe400078e020f */
[----:B------:R-:W-:Y:S02]  /*9b90*/  IMAD R7, R4, R29, R23 ;  /* 0x0000001d04077224 */ /* 0x000fe400078e0217 */
[----:B------:R-:W-:Y:S02]  /*9ba0*/  IMAD R4, R3, R21, R10 ;  /* 0x0000001503047224 */ /* 0x000fe400078e020a */
[----:B------:R-:W-:-:S03]  /*9bb0*/  IMAD.MOV.U32 R6, RZ, RZ, 0x1 ;  /* 0x00000001ff067424 */ /* 0x000fc600078e00ff */
[----:B------:R-:W-:Y:S02]  /*9bc0*/  SEL R9, R4, R7, !P0 ;  /* 0x0000000704097207 */ /* 0x000fe40004000000 */
[----:B------:R-:W-:-:S07]  /*9bd0*/  SEL R7, R7, R4, !P0 ;  /* 0x0000000407077207 */ /* 0x000fce0004000000 */
.L_x_211:
[----:B------:R-:W-:-:S08]  /*9be0*/  NOP ;  /* 0x0000000000007918 */ /* 0x000fd00000000000 */
[----:B------:R-:W0:-:S00]  /*9bf0*/  USETMAXREG.DEALLOC.CTAPOOL 0x28 ;  /* 0x00000028000079c8 */ /* 0x000e0000080e0500 */
[----:B0-----:R-:W-:-:S13]  /*9c00*/  ISETP.NE.AND P0, PT, R0, RZ, PT ;  /* 0x000000ff0000720c */ /* 0x001fda0003f05270 */
[----:B------:R-:W-:Y:S05]  /*9c10*/  @P0 EXIT ;  /* 0x000000000000094d */ /* 0x000fea0003800000 */
[----:B------:R-:W-:Y:S01]  /*9c20*/  LOP3.LUT P0, RZ, R6, 0xff, RZ, 0xc0, !PT ;  /* 0x000000ff06ff7812 */ /* 0x000fe2000780c0ff */
[----:B------:R-:W-:Y:S02]  /*9c30*/  IMAD.MOV.U32 R0, RZ, RZ, 0x1 ;  /* 0x00000001ff007424 */ /* 0x000fe400078e00ff */
[----:B------:R-:W-:-:S10]  /*9c40*/  IMAD.MOV.U32 R12, RZ, RZ, RZ ;  /* 0x000000ffff0c7224 */ /* 0x000fd400078e00ff */
[----:B------:R-:W-:Y:S05]  /*9c50*/  @!P0 BRA `(.L_x_214) ;  /* 0x0000000c00308947 */ /* 0x000fea0003800000 */
[----:B------:R-:W0:Y:S01]  /*9c60*/  LDC R0, c[0x0][0x28c] ;  /* 0x0000a300ff007b82 */ /* 0x000e220000000800 */
[----:B------:R-:W-:Y:S01]  /*9c70*/  ULDC UR5, c[0x0][0x600] ;  /* 0x0001800000057ab9 */ /* 0x000fe20000000800 */
[----:B------:R-:W-:Y:S01]  /*9c80*/  ULDC UR4, c[0x0][0xc] ;  /* 0x0000030000047ab9 */ /* 0x000fe20000000800 */
[----:B------:R-:W-:Y:S01]  /*9c90*/  UIADD3 UR16, UR5, -0x1, URZ ;  /* 0xffffffff05107890 */ /* 0x000fe2000fffe03f */
[C---:B------:R-:W-:Y:S01]  /*9ca0*/  LOP3.LUT P2, RZ, R18.reuse, 0x7f, RZ, 0xc0, !PT ;  /* 0x0000007f12ff7812 */ /* 0x040fe2000784c0ff */
[----:B------:R-:W-:Y:S01]  /*9cb0*/  ULDC UR6, c[0x0][0x658] ;  /* 0x0001960000067ab9 */ /* 0x000fe20000000800 */
[----:B------:R-:W-:Y:S01]  /*9cc0*/  ULDC UR5, c[0x0][0x10] ;  /* 0x0000040000057ab9 */ /* 0x000fe20000000800 */
[----:B------:R-:W-:Y:S01]  /*9cd0*/  UMOV UR7, 0xffffffff ;  /* 0xffffffff00077882 */ /* 0x000fe20000000000 */
[----:B------:R-:W-:Y:S01]  /*9ce0*/  UMOV UR8, 0x1 ;  /* 0x0000000100087882 */ /* 0x000fe20000000000 */
[----:B------:R-:W-:Y:S01]  /*9cf0*/  UIMAD.WIDE.U32 UR4, UR4, UR5, URZ ;  /* 0x00000005040472a5 */ /* 0x000fe2000f8e003f */
[----:B------:R-:W-:Y:S01]  /*9d00*/  LOP3.LUT P0, RZ, R18, 0x1f, RZ, 0xc0, !PT ;  /* 0x0000001f12ff7812 */ /* 0x000fe2000780c0ff */
[----:B------:R-:W-:Y:S01]  /*9d10*/  USHF.L.U32 UR7, UR7, UR6, URZ ;  /* 0x0000000607077299 */ /* 0x000fe2000800063f */
[----:B------:R-:W-:Y:S01]  /*9d20*/  BSSY B0, `(.L_x_214) ;  /* 0x00000bf000007945 */ /* 0x000fe20003800000 */
[----:B------:R-:W-:Y:S01]  /*9d30*/  USHF.L.U32 UR18, UR8, UR6, URZ ;  /* 0x0000000608127299 */ /* 0x000fe2000800063f */
[----:B------:R-:W-:Y:S01]  /*9d40*/  IMAD.MOV.U32 R13, RZ, RZ, 0x1 ;  /* 0x00000001ff0d7424 */ /* 0x000fe200078e00ff */
[----:B------:R-:W-:Y:S01]  /*9d50*/  LOP3.LUT R11, R19, 0x2, RZ, 0xfc, !PT ;  /* 0x00000002130b7812 */ /* 0x000fe200078efcff */
[----:B------:R-:W-:Y:S01]  /*9d60*/  ULDC UR6, c[0x0][0x14] ;  /* 0x0000050000067ab9 */ /* 0x000fe20000000800 */
[----:B------:R-:W-:Y:S01]  /*9d70*/  PLOP3.LUT P0, PT, P0, P2, PT, 0x8a, 0x0 ;  /* 0x000000000000781c */ /* 0x000fe20000705172 */
[----:B------:R-:W-:Y:S01]  /*9d80*/  UIMAD.WIDE.U32 UR20, UR4, UR6, URZ ;  /* 0x00000006041472a5 */ /* 0x000fe2000f8e003f */
[----:B------:R-:W-:Y:S01]  /*9d90*/  IMAD.MOV.U32 R12, RZ, RZ, RZ ;  /* 0x000000ffff0c7224 */ /* 0x000fe200078e00ff */
[----:B------:R-:W-:-:S02]  /*9da0*/  UIMAD UR13, UR5, UR6, URZ ;  /* 0x00000006050d72a4 */ /* 0x000fc4000f8e023f */
[----:B------:R-:W-:Y:S01]  /*9db0*/  ULOP3.LUT UR17, URZ, UR7, URZ, 0x33, !UPT ;  /* 0x000000073f117292 */ /* 0x000fe2000f8e333f */
[----:B0-----:R-:W-:Y:S01]  /*9dc0*/  VIADD R0, R0, 0x1f ;  /* 0x0000001f00007836 */ /* 0x001fe20000000000 */
[----:B------:R-:W-:Y:S01]  /*9dd0*/  UIADD3 UR13, UR21, UR13, URZ ;  /* 0x0000000d150d7290 */ /* 0x000fe2000fffe03f */
[----:B------:R-:W-:-:S03]  /*9de0*/  ULDC.64 UR22, c[0x0][0x198] ;  /* 0x0000660000167ab9 */ /* 0x000fc60000000a00 */
[----:B------:R-:W-:-:S04]  /*9df0*/  SHF.R.S32.HI R3, RZ, 0x1f, R0 ;  /* 0x0000001fff037819 */ /* 0x000fc80000011400 */
[----:B------:R-:W-:Y:S01]  /*9e00*/  LEA.HI R3, R3, R0, RZ, 0x5 ;  /* 0x0000000003037211 */ /* 0x000fe200078f28ff */
[----:B------:R-:W-:-:S03]  /*9e10*/  IMAD.MOV.U32 R0, RZ, RZ, 0x1 ;  /* 0x00000001ff007424 */ /* 0x000fc600078e00ff */
[----:B------:R-:W-:-:S05]  /*9e20*/  SHF.R.S32.HI R3, RZ, 0x5, R3 ;  /* 0x00000005ff037819 */ /* 0x000fca0000011403 */
[----:B------:R-:W-:-:S07]  /*9e30*/  VIADD R10, R3, 0x1 ;  /* 0x00000001030a7836 */ /* 0x000fce0000000000 */
.L_x_226:
[----:B------:R-:W-:-:S03]  /*9e40*/  UMOV UR4, 0xffffffff ;  /* 0xffffffff00047882 */ /* 0x000fc60000000000 */
[----:B------:R-:W-:Y:S05]  /*9e50*/  BRA.DIV UR4, `(.L_x_215) ;  /* 0x0000000e04e47947 */ /* 0x000fea000b800000 */
[----:B------:R-:W-:-:S13]  /*9e60*/  ELECT P6, URZ, PT ;  /* 0x00000000003f782f */ /* 0x000fda00038c0000 */
.L_x_239:
[----:B------:R-:W0:Y:S01]  /*9e70*/  LDC R4, c[0x0][0x28c] ;  /* 0x0000a300ff047b82 */ /* 0x000e220000000800 */
[----:B------:R-:W-:Y:S01]  /*9e80*/  BSSY B1, `(.L_x_216) ;  /* 0x0000037000017945 */ /* 0x000fe20003800000 */
[----:B0-----:R-:W-:-:S13]  /*9e90*/  ISETP.LT.OR P6, PT, R4, 0x1, !P6 ;  /* 0x000000010400780c */ /* 0x001fda00077c1670 */
[----:B------:R-:W-:Y:S05]  /*9ea0*/  @P6 BRA `(.L_x_217) ;  /* 0x0000000000d06947 */ /* 0x000fea0003800000 */
[----:B------:R-:W-:Y:S02]  /*9eb0*/  IMAD R15, R9, 0x30, RZ ;  /* 0x00000030090f7824 */ /* 0x000fe400078e02ff */
[----:B------:R-:W-:Y:S02]  /*9ec0*/  IMAD.SHL.U32 R18, R7, 0x200, RZ ;  /* 0x0000020007127824 */ /* 0x000fe400078e00ff */
[----:B------:R-:W-:Y:S02]  /*9ed0*/  IMAD.MOV.U32 R20, RZ, RZ, RZ ;  /* 0x000000ffff147224 */ /* 0x000fe400078e00ff */
[----:B------:R-:W-:Y:S02]  /*9ee0*/  IMAD.MOV.U32 R4, RZ, RZ, R10 ;  /* 0x000000ffff047224 */ /* 0x000fe400078e000a */
[----:B------:R-:W-:Y:S02]  /*9ef0*/  IMAD.MOV.U32 R5, RZ, RZ, R0 ;  /* 0x000000ffff057224 */ /* 0x000fe400078e0000 */
[----:B------:R-:W-:-:S07]  /*9f00*/  IMAD.MOV.U32 R6, RZ, RZ, R12 ;  /* 0x000000ffff067224 */ /* 0x000fce00078e000c */
.L_x_221:
[----:B------:R-:W0:Y:S01]  /*9f10*/  S2R R14, SR_CgaCtaId ;  /* 0x00000000000e7919 */ /* 0x000e220000008800 */
[----:B------:R-:W-:Y:S01]  /*9f20*/  MOV R7, 0x400 ;  /* 0x0000040000077802 */ /* 0x000fe20000000f00 */
[----:B------:R-:W1:Y:S03]  /*9f30*/  @!P2 LDC R9, c[0x0][0x500] ;  /* 0x00014000ff09ab82 */ /* 0x000e660000000800 */
[----:B0-----:R-:W-:Y:S02]  /*9f40*/  LEA R21, R14, R7, 0x18 ;  /* 0x000000070e157211 */ /* 0x001fe400078ec0ff */
[----:B------:R-:W-:-:S03]  /*9f50*/  SHF.L.U32 R7, R5, 0x1f, RZ ;  /* 0x0000001f05077819 */ /* 0x000fc600000006ff */
[----:B------:R-:W-:-:S04]  /*9f60*/  IMAD R14, R6, 0x8, R21 ;  /* 0x00000008060e7824 */ /* 0x000fc800078e0215 */
[----:B------:R-:W0:Y:S02]  /*9f70*/  SYNCS.PHASECHK.TRANS64.TRYWAIT P1, [R14+URZ+0x30], R7 ;  /* 0x000030070e0075a7 */ /* 0x000e24000802017f */
[----:B01----:R-:W-:Y:S05]  /*9f80*/  @!P1 BRA `(.L_x_218) ;  /* 0x0000000c00b89947 */ /* 0x003fea0003800000 */
.L_x_240:
[----:B0-----:R-:W-:Y:S01]  /*9f90*/  PRMT R7, R11, 0x9910, RZ ;  /* 0x000099100b077816 */ /* 0x001fe200000000ff */
[----:B------:R0:W-:Y:S03]  /*9fa0*/  @!P2 SYNCS.ARRIVE.TRANS64 RZ, [R14+URZ], R9 ;  /* 0x000000090effa9a7 */ /* 0x0001e6000800003f */
[----:B------:R-:W-:-:S13]  /*9fb0*/  ISETP.NE.AND P1, PT, R7, 0x2, PT ;  /* 0x000000020700780c */ /* 0x000fda0003f25270 */
[----:B0-----:R-:W-:Y:S05]  /*9fc0*/  @P1 BRA `(.L_x_219) ;  /* 0x0000000000041947 */ /* 0x001fea0003800000 */
[----:B------:R-:W-:Y:S01]  /*9fd0*/  BPT.TRAP 0x1 ;  /* 0x000000040000795c */ /* 0x000fe20000300000 */
.L_x_219:
[----:B------:R-:W-:Y:S05]  /*9fe0*/  @P0 BRA `(.L_x_220) ;  /* 0x0000000000040947 */ /* 0x000fea0003800000 */
[----:B------:R-:W-:Y:S01]  /*9ff0*/  BPT.TRAP 0x1 ;  /* 0x000000040000795c */ /* 0x000fe20000300000 */
.L_x_220:
[--C-:B------:R-:W-:Y:S01]  /*a000*/  IMAD R7, R6, 0x8000, R21.reuse ;  /* 0x0000800006077824 */ /* 0x100fe200078e0215 */
[----:B------:R-:W-:Y:S01]  /*a010*/  R2UR UR9, R14 ;  /* 0x000000000e0972ca */ /* 0x000fe200000e0000 */
[----:B------:R-:W-:Y:S01]  /*a020*/  IMAD R21, R6, 0xc00, R21 ;  /* 0x00000c0006157824 */ /* 0x000fe200078e0215 */
[----:B------:R-:W-:Y:S01]  /*a030*/  UIADD3 UR4, UP0, UR22, 0xf0, URZ ;  /* 0x000000f016047890 */ /* 0x000fe2000ff1e03f */
[----:B------:R-:W-:Y:S01]  /*a040*/  VIADD R4, R4, 0xffffffff ;  /* 0xffffffff04047836 */ /* 0x000fe20000000000 */
[----:B------:R-:W-:Y:S01]  /*a050*/  R2UR UR5, R7 ;  /* 0x00000000070572ca */ /* 0x000fe200000e0000 */
[----:B------:R-:W-:Y:S01]  /*a060*/  UIADD3 UR24, UP1, UR22, 0x1f0, URZ ;  /* 0x000001f016187890 */ /* 0x000fe2000ff3e03f */
[----:B------:R-:W-:Y:S01]  /*a070*/  R2UR UR8, R21 ;  /* 0x00000000150872ca */ /* 0x000fe200000e0000 */
[----:B------:R-:W-:Y:S01]  /*a080*/  VIADD R6, R6, 0x1 ;  /* 0x0000000106067836 */ /* 0x000fe20000000000 */
[----:B------:R-:W-:Y:S01]  /*a090*/  R2UR UR11, R18 ;  /* 0x00000000120b72ca */ /* 0x000fe200000e0000 */
[----:B------:R-:W-:Y:S01]  /*a0a0*/  UIADD3.X UR25, URZ, UR23, URZ, UP1, !UPT ;  /* 0x000000173f197290 */ /* 0x000fe20008ffe43f */
[----:B------:R-:W-:Y:S01]  /*a0b0*/  R2UR UR10, R20 ;  /* 0x00000000140a72ca */ /* 0x000fe200000e0000 */
[----:B------:R-:W-:Y:S01]  /*a0c0*/  UMOV UR6, 0x0 ;  /* 0x0000000000067882 */ /* 0x000fe20000000000 */
[----:B------:R-:W-:Y:S01]  /*a0d0*/  R2UR UR12, R8 ;  /* 0x00000000080c72ca */ /* 0x000fe200000e0000 */
[----:B------:R-:W-:Y:S01]  /*a0e0*/  UMOV UR7, 0x10000000 ;  /* 0x1000000000077882 */ /* 0x000fe20000000000 */
[----:B------:R-:W-:Y:S01]  /*a0f0*/  R2UR UR19, R15 ;  /* 0x000000000f1372ca */ /* 0x000fe200000e0000 */
[----:B------:R-:W-:Y:S01]  /*a100*/  VIADD R20, R20, 0x20 ;  /* 0x0000002014147836 */ /* 0x000fe20000000000 */
[----:B------:R-:W-:Y:S01]  /*a110*/  ISETP.GT.AND P3, PT, R4, 0x1, PT ;  /* 0x000000010400780c */ /* 0x000fe20003f64270 */
[----:B------:R-:W-:Y:S01]  /*a120*/  UIADD3 UR14, UR5, 0x180, URZ ;  /* 0x00000180050e7890 */ /* 0x000fe2000fffe03f */
[----:B------:R-:W-:Y:S01]  /*a130*/  ISETP.NE.AND P1, PT, R6, 0x6, PT ;  /* 0x000000060600780c */ /* 0x000fe20003f25270 */
[----:B------:R-:W-:-:S02]  /*a140*/  UIADD3.X UR5, URZ, UR23, URZ, UP0, !UPT ;  /* 0x000000173f057290 */ /* 0x000fc400087fe43f */
[----:B------:R-:W-:Y:S01]  /*a150*/  UIADD3 UR15, UR8, 0x30180, URZ ;  /* 0x00030180080f7890 */ /* 0x000fe2000fffe03f */
[----:B------:R-:W-:Y:S02]  /*a160*/  SEL R14, RZ, 0x1, P1 ;  /* 0x00000001ff0e7807 */ /* 0x000fe40000800000 */
[----:B------:R-:W-:Y:S01]  /*a170*/  UMOV UR8, UR14 ;  /* 0x0000000e00087c82 */ /* 0x000fe20008000000 */
[----:B------:R-:W-:Y:S02]  /*a180*/  SEL R6, R6, RZ, P1 ;  /* 0x000000ff06067207 */ /* 0x000fe40000800000 */
[----:B------:R-:W-:Y:S01]  /*a190*/  LOP3.LUT R5, R5, R14, RZ, 0x3c, !PT ;  /* 0x0000000e05057212 */ /* 0x000fe200078e3cff */
[----:B------:R0:W-:Y:S02]  /*a1a0*/  UTMALDG.3D [UR8], [UR4], desc[UR6] ;  /* 0x00000608040075b4 */ /* 0x0001e40008011000 */
[----:B0-----:R-:W-:Y:S01]  /*a1b0*/  UMOV UR8, UR15 ;  /* 0x0000000f00087c82 */ /* 0x001fe20008000000 */
[----:B------:R-:W-:-:S02]  /*a1c0*/  UMOV UR11, UR19 ;  /* 0x00000013000b7c82 */ /* 0x000fc40008000000 */
[----:B------:R0:W-:Y:S02]  /*a1d0*/  UTMALDG.3D [UR8], [UR24], desc[UR6] ;  /* 0x00000608180075b4 */ /* 0x0001e40008011000 */
[----:B0-----:R-:W-:Y:S05]  /*a1e0*/  @P3 BRA `(.L_x_221) ;  /* 0xfffffffc00483947 */ /* 0x001fea000383ffff */
.L_x_217:
[----:B------:R-:W-:Y:S05]  /*a1f0*/  BSYNC B1 ;  /* 0x0000000000017941 */ /* 0x000fea0003800000 */
.L_x_216:
[----:B------:R-:W-:Y:S01]  /*a200*/  LOP3.LUT P3, RZ, R13, 0xff, RZ, 0xc0, !PT ;  /* 0x000000ff0dff7812 */ /* 0x000fe2000786c0ff */
[----:B------:R-:W-:Y:S01]  /*a210*/  IMAD.IADD R12, R3, 0x1, R12 ;  /* 0x00000001030c7824 */ /* 0x000fe200078e020c */
[----:B------:R-:W-:Y:S01]  /*a220*/  IADD3 R16, P4, R16, UR20, RZ ;  /* 0x0000001410107c10 */ /* 0x000fe2000ff9e0ff */
[----:B------:R-:W-:Y:S01]  /*a230*/  ULDC.64 UR4, c[0x0][0x650] ;  /* 0x0001940000047ab9 */ /* 0x000fe20000000a00 */
[----:B------:R-:W-:Y:S01]  /*a240*/  BSSY B1, `(.L_x_222) ;  /* 0x000006a000017945 */ /* 0x000fe20003800000 */
[----:B------:R-:W-:Y:S01]  /*a250*/  IMAD.MOV.U32 R9, RZ, RZ, -0x1 ;  /* 0xffffffffff097424 */ /* 0x000fe200078e00ff */
[----:B------:R-:W-:Y:S01]  /*a260*/  ISETP.GT.U32.AND P1, PT, R12, 0x5, PT ;  /* 0x000000050c00780c */ /* 0x000fe20003f24070 */
[----:B------:R-:W-:Y:S01]  /*a270*/  IMAD.MOV.U32 R8, RZ, RZ, -0x1 ;  /* 0xffffffffff087424 */ /* 0x000fe200078e00ff */
[----:B------:R-:W-:Y:S02]  /*a280*/  IADD3.X R17, R17, UR13, RZ, P4, !PT ;  /* 0x0000000d11117c10 */ /* 0x000fe4000a7fe4ff */
[----:B------:R-:W-:-:S02]  /*a290*/  ISETP.LT.U32.AND P1, PT, R3, 0x6, P1 ;  /* 0x000000060300780c */ /* 0x000fc40000f21070 */
[----:B------:R-:W-:Y:S01]  /*a2a0*/  PRMT R13, RZ, 0x7610, R13 ;  /* 0x00007610ff0d7816 */ /* 0x000fe2000000000d */
[----:B------:R-:W0:Y:S01]  /*a2b0*/  @P3 S2R R5, SR_CgaCtaId ;  /* 0x0000000000053919 */ /* 0x000e220000008800 */
[----:B------:R-:W-:-:S04]  /*a2c0*/  @P3 MOV R4, 0x400 ;  /* 0x0000040000043802 */ /* 0x000fc80000000f00 */
[----:B0-----:R-:W-:Y:S01]  /*a2d0*/  @P3 LEA R6, R5, R4, 0x18 ;  /* 0x0000000405063211 */ /* 0x001fe200078ec0ff */
[----:B------:R-:W-:-:S03]  /*a2e0*/  IMAD.WIDE.U32 R4, R12, -0x55555555, RZ ;  /* 0xaaaaaaab0c047825 */ /* 0x000fc600078e00ff */
[----:B------:R0:W-:Y:S01]  /*a2f0*/  @P3 SYNCS.ARRIVE.TRANS64.A1T0 RZ, [R6+URZ+0x78], RZ ;  /* 0x000078ff06ff39a7 */ /* 0x0001e2000810003f */
[----:B------:R-:W-:Y:S02]  /*a300*/  ISETP.GE.U32.AND P3, PT, R3, 0x6, PT ;  /* 0x000000060300780c */ /* 0x000fe40003f66070 */
[----:B------:R-:W-:Y:S02]  /*a310*/  SHF.R.U32.HI R7, RZ, 0x2, R5 ;  /* 0x00000002ff077819 */ /* 0x000fe40000011605 */
[----:B------:R-:W-:Y:S02]  /*a320*/  SEL R5, RZ, 0x1, !P1 ;  /* 0x00000001ff057807 */ /* 0x000fe40004800000 */
[----:B------:R-:W-:Y:S01]  /*a330*/  ISETP.GE.U32.AND P1, PT, R16, UR4, PT ;  /* 0x0000000410007c0c */ /* 0x000fe2000bf26070 */
[----:B------:R-:W-:Y:S01]  /*a340*/  IMAD R12, R7, -0x6, R12 ;  /* 0xfffffffa070c7824 */ /* 0x000fe200078e020c */
[----:B------:R-:W-:Y:S02]  /*a350*/  LOP3.LUT R0, R0, R5, RZ, 0x3c, !PT ;  /* 0x0000000500007212 */ /* 0x000fe400078e3cff */
[----:B------:R-:W-:-:S02]  /*a360*/  ISETP.GE.U32.AND.EX P1, PT, R17, UR5, PT, P1 ;  /* 0x0000000511007c0c */ /* 0x000fc4000bf26110 */
[----:B------:R-:W-:Y:S02]  /*a370*/  PRMT R4, RZ, 0x7610, R4 ;  /* 0x00007610ff047816 */ /* 0x000fe40000000004 */
[----:B------:R-:W-:Y:S01]  /*a380*/  @P3 LOP3.LUT R0, R0, 0x1, R7, 0x78, !PT ;  /* 0x0000000100003812 */ /* 0x000fe200078e7807 */
[----:B------:R-:W-:-:S08]  /*a390*/  IMAD.MOV.U32 R7, RZ, RZ, -0x1 ;  /* 0xffffffffff077424 */ /* 0x000fd000078e00ff */
[----:B0-----:R-:W-:Y:S05]  /*a3a0*/  @P1 BRA `(.L_x_223) ;  /* 0x00000004004c1947 */ /* 0x001fea0003800000 */
[----:B------:R-:W-:Y:S01]  /*a3b0*/  ULDC.64 UR4, c[0x0][0x628] ;  /* 0x00018a0000047ab9 */ /* 0x000fe20000000a00 */
[----:B------:R-:W0:Y:S01]  /*a3c0*/  S2R R15, SR_CTAID.X ;  /* 0x00000000000f7919 */ /* 0x000e220000002500 */
[----:B------:R-:W-:Y:S01]  /*a3d0*/  ISETP.NE.U32.AND P1, PT, RZ, UR4, PT ;  /* 0x00000004ff007c0c */ /* 0x000fe2000bf25070 */
[----:B------:R-:W-:Y:S01]  /*a3e0*/  ULDC UR7, c[0x0][0x630] ;  /* 0x00018c0000077ab9 */ /* 0x000fe20000000800 */
[----:B------:R-:W-:Y:S01]  /*a3f0*/  IMAD.MOV.U32 R4, RZ, RZ, R16 ;  /* 0x000000ffff047224 */ /* 0x000fe200078e0010 */
[----:B------:R-:W1:Y:S01]  /*a400*/  S2R R14, SR_CTAID.Y ;  /* 0x00000000000e7919 */ /* 0x000e620000002600 */
[----:B------:R-:W-:Y:S01]  /*a410*/  ISETP.NE.AND.EX P1, PT, RZ, UR5, PT, P1 ;  /* 0x00000005ff007c0c */ /* 0x000fe2000bf25310 */
[----:B------:R-:W-:-:S12]  /*a420*/  IMAD.MOV.U32 R5, RZ, RZ, R17 ;  /* 0x000000ffff057224 */ /* 0x000fd800078e0011 */
[----:B------:R-:W-:Y:S05]  /*a430*/  @!P1 BRA `(.L_x_224) ;  /* 0x0000000000289947 */ /* 0x000fea0003800000 */
[----:B------:R-:W-:Y:S02]  /*a440*/  ULDC UR6, c[0x0][0x634] ;  /* 0x00018d0000067ab9 */ /* 0x000fe40000000800 */
[----:B------:R-:W-:-:S05]  /*a450*/  IADD3 R9, P1, R16, UR6, RZ ;  /* 0x0000000610097c10 */ /* 0x000fca000ff3e0ff */
[----:B------:R-:W-:-:S04]  /*a460*/  IMAD.X R21, RZ, RZ, R17, P1 ;  /* 0x000000ffff157224 */ /* 0x000fc800008e0611 */
[----:B------:R-:W-:-:S04]  /*a470*/  IMAD.WIDE.U32 R6, R21, UR4, RZ ;  /* 0x0000000415067c25 */ /* 0x000fc8000f8e00ff */
[----:B------:R-:W-:-:S04]  /*a480*/  IMAD.WIDE.U32 R6, P1, R9, UR5, R6 ;  /* 0x0000000509067c25 */ /* 0x000fc8000f820006 */
[----:B------:R-:W-:-:S04]  /*a490*/  IMAD.WIDE.U32 R8, R9, UR4, RZ ;  /* 0x0000000409087c25 */ /* 0x000fc8000f8e00ff */
[----:B------:R-:W-:Y:S01]  /*a4a0*/  IMAD.X R5, RZ, RZ, RZ, P1 ;  /* 0x000000ffff057224 */ /* 0x000fe200008e06ff */
[----:B------:R-:W-:Y:S01]  /*a4b0*/  IADD3 RZ, P1, R9, R6, RZ ;  /* 0x0000000609ff7210 */ /* 0x000fe20007f3e0ff */
[----:B------:R-:W-:-:S04]  /*a4c0*/  IMAD.MOV.U32 R4, RZ, RZ, R7 ;  /* 0x000000ffff047224 */ /* 0x000fc800078e0007 */
[----:B------:R-:W-:-:S08]  /*a4d0*/  IMAD.WIDE.U32.X R4, R21, UR5, R4, P1 ;  /* 0x0000000515047c25 */ /* 0x000fd000088e0404 */
.L_x_224:
[--C-:B------:R-:W-:Y:S01]  /*a4e0*/  SHF.R.U64 R8, R4, UR7, R5.reuse ;  /* 0x0000000704087c19 */ /* 0x100fe20008001205 */
[----:B------:R-:W-:Y:S01]  /*a4f0*/  ULDC.64 UR4, c[0x0][0x620] ;  /* 0x0001880000047ab9 */ /* 0x000fe20000000a00 */
[----:B------:R-:W-:Y:S01]  /*a500*/  SHF.R.U32.HI R4, RZ, UR7, R5 ;  /* 0x00000007ff047c19 */ /* 0x000fe20008011605 */
[----:B------:R-:W2:Y:S01]  /*a510*/  LDC R24, c[0x0][0x144] ;  /* 0x00005100ff187b82 */ /* 0x000ea20000000800 */
[----:B------:R-:W-:Y:S01]  /*a520*/  IADD3 R7, P1, RZ, -R8, RZ ;  /* 0x80000008ff077210 */ /* 0x000fe20007f3e0ff */
[----:B------:R-:W-:Y:S01]  /*a530*/  ULDC.64 UR8, c[0x0][0x640] ;  /* 0x0001900000087ab9 */ /* 0x000fe20000000a00 */
[----:B0-----:R-:W-:Y:S01]  /*a540*/  I2FP.F32.U32 R9, R15 ;  /* 0x0000000f00097245 */ /* 0x001fe20000201000 */
[----:B------:R-:W-:Y:S02]  /*a550*/  ULDC UR6, c[0x0][0x608] ;  /* 0x0001820000067ab9 */ /* 0x000fe40000000800 */
[----:B------:R-:W-:Y:S01]  /*a560*/  IMAD.X R4, RZ, RZ, ~R4, P1 ;  /* 0x000000ffff047224 */ /* 0x000fe200008e0e04 */
[----:B------:R-:W-:Y:S01]  /*a570*/  ISETP.NE.U32.AND P1, PT, RZ, UR8, PT ;  /* 0x00000008ff007c0c */ /* 0x000fe2000bf25070 */
[----:B------:R-:W0:Y:S02]  /*a580*/  LDC R21, c[0x0][0x148] ;  /* 0x00005200ff157b82 */ /* 0x000e240000000800 */
[----:B------:R-:W-:Y:S01]  /*a590*/  IMAD R6, R4, UR4, RZ ;  /* 0x0000000404067c24 */ /* 0x000fe2000f8e02ff */
[----:B------:R-:W-:Y:S01]  /*a5a0*/  ISETP.NE.AND.EX P1, PT, RZ, UR9, PT, P1 ;  /* 0x00000009ff007c0c */ /* 0x000fe2000bf25310 */
[----:B------:R-:W-:Y:S01]  /*a5b0*/  IMAD.WIDE.U32 R4, R7, UR4, R16 ;  /* 0x0000000407047c25 */ /* 0x000fe2000f8e0010 */
[----:B------:R-:W-:-:S03]  /*a5c0*/  ULDC UR4, c[0x0][0x150] ;  /* 0x0000540000047ab9 */ /* 0x000fc60000000800 */
[----:B------:R-:W-:Y:S02]  /*a5d0*/  IMAD R7, R7, UR5, R6 ;  /* 0x0000000507077c24 */ /* 0x000fe4000f8e0206 */
[----:B------:R-:W-:Y:S01]  /*a5e0*/  FMUL R6, R9, UR4 ;  /* 0x0000000409067c20 */ /* 0x000fe20008400000 */
[----:B------:R-:W-:Y:S01]  /*a5f0*/  ULDC UR4, c[0x0][0x618] ;  /* 0x0001860000047ab9 */ /* 0x000fe20000000800 */
[----:B------:R-:W-:Y:S01]  /*a600*/  ULDC UR5, c[0x0][0x154] ;  /* 0x0000550000057ab9 */ /* 0x000fe20000000800 */
[----:B------:R-:W-:-:S03]  /*a610*/  IMAD.IADD R5, R5, 0x1, R7 ;  /* 0x0000000105057824 */ /* 0x000fc600078e0207 */
[----:B------:R-:W3:Y:S02]  /*a620*/  F2I.U32.TRUNC.NTZ R6, R6 ;  /* 0x0000000600067305 */ /* 0x000ee4000020f000 */
[----:B------:R-:W-:Y:S02]  /*a630*/  SHF.R.U64 R9, R4, UR4, R5 ;  /* 0x0000000404097c19 */ /* 0x000fe40008001205 */
[----:B-1----:R-:W-:-:S05]  /*a640*/  I2FP.F32.U32 R4, R14 ;  /* 0x0000000e00047245 */ /* 0x002fca0000201000 */
[----:B------:R-:W-:Y:S01]  /*a650*/  FMUL R22, R4, UR5 ;  /* 0x0000000504167c20 */ /* 0x000fe20008400000 */
[----:B------:R-:W-:Y:S01]  /*a660*/  SHF.R.U32.HI R4, RZ, UR4, R5 ;  /* 0x00000004ff047c19 */ /* 0x000fe20008011605 */
[----:B------:R-:W-:-:S03]  /*a670*/  ULDC UR4, c[0x0][0x658] ;  /* 0x0001960000047ab9 */ /* 0x000fc60000000800 */
[--C-:B------:R-:W-:Y:S01]  /*a680*/  SHF.R.U64 R20, R9, UR6, R4.reuse ;  /* 0x0000000609147c19 */ /* 0x100fe20008001204 */
[----:B------:R-:W1:Y:S01]  /*a690*/  F2I.U32.TRUNC.NTZ R22, R22 ;  /* 0x0000001600167305 */ /* 0x000e62000020f000 */
[----:B------:R-:W-:Y:S01]  /*a6a0*/  SHF.R.U32.HI R5, RZ, UR6, R4 ;  /* 0x00000006ff057c19 */ /* 0x000fe20008011604 */
[----:B---3--:R-:W-:-:S03]  /*a6b0*/  IMAD.MOV R6, RZ, RZ, -R6 ;  /* 0x000000ffff067224 */ /* 0x008fc600078e0a06 */
[----:B------:R-:W-:Y:S01]  /*a6c0*/  SHF.R.U64 R18, R20, UR4, R5 ;  /* 0x0000000414127c19 */ /* 0x000fe20008001205 */
[----:B--2---:R-:W-:Y:S01]  /*a6d0*/  IMAD R15, R24, R6, R15 ;  /* 0x00000006180f7224 */ /* 0x004fe200078e020f */
[----:B------:R-:W-:-:S03]  /*a6e0*/  SHF.R.U32.HI R23, RZ, UR4, R5 ;  /* 0x00000004ff177c19 */ /* 0x000fc60008011605 */
[----:B------:R-:W-:Y:S02]  /*a6f0*/  IMAD.MOV.U32 R4, RZ, RZ, R18 ;  /* 0x000000ffff047224 */ /* 0x000fe400078e0012 */
[----:B------:R-:W-:Y:S01]  /*a700*/  IMAD.MOV.U32 R5, RZ, RZ, R23 ;  /* 0x000000ffff057224 */ /* 0x000fe200078e0017 */
[----:B-1----:R-:W-:Y:S06]  /*a710*/  @!P1 BRA `(.L_x_225) ;  /* 0x0000000000289947 */ /* 0x002fec0003800000 */
[----:B------:R-:W-:Y:S02]  /*a720*/  ULDC UR4, c[0x0][0x64c] ;  /* 0x0001930000047ab9 */ /* 0x000fe40000000800 */
[----:B------:R-:W-:-:S05]  /*a730*/  IADD3 R5, P1, R18, UR4, RZ ;  /* 0x0000000412057c10 */ /* 0x000fca000ff3e0ff */
[----:B------:R-:W-:-:S04]  /*a740*/  IMAD.X R23, RZ, RZ, R23, P1 ;  /* 0x000000ffff177224 */ /* 0x000fc800008e0617 */
[----:B------:R-:W-:-:S04]  /*a750*/  IMAD.WIDE.U32 R6, R23, UR8, RZ ;  /* 0x0000000817067c25 */ /* 0x000fc8000f8e00ff */
[----:B------:R-:W-:-:S04]  /*a760*/  IMAD.WIDE.U32 R6, P1, R5, UR9, R6 ;  /* 0x0000000905067c25 */ /* 0x000fc8000f820006 */
[----:B------:R-:W-:-:S04]  /*a770*/  IMAD.WIDE.U32 R4, R5, UR8, RZ ;  /* 0x0000000805047c25 */ /* 0x000fc8000f8e00ff */
[----:B------:R-:W-:Y:S01]  /*a780*/  IMAD.MOV.U32 R4, RZ, RZ, R7 ;  /* 0x000000ffff047224 */ /* 0x000fe200078e0007 */
[----:B------:R-:W-:Y:S01]  /*a790*/  IADD3 RZ, P3, R5, R6, RZ ;  /* 0x0000000605ff7210 */ /* 0x000fe20007f7e0ff */
[----:B------:R-:W-:-:S04]  /*a7a0*/  IMAD.X R5, RZ, RZ, RZ, P1 ;  /* 0x000000ffff057224 */ /* 0x000fc800008e06ff */
[----:B------:R-:W-:-:S08]  /*a7b0*/  IMAD.WIDE.U32.X R4, R23, UR9, R4, P3 ;  /* 0x0000000917047c25 */ /* 0x000fd000098e0404 */
.L_x_225:
[----:B------:R-:W-:Y:S01]  /*a7c0*/  ISETP.NE.AND P1, PT, R2, 0x1, PT ;  /* 0x000000010200780c */ /* 0x000fe20003f25270 */
[----:B------:R-:W-:Y:S01]  /*a7d0*/  ULDC UR4, c[0x0][0x648] ;  /* 0x0001920000047ab9 */ /* 0x000fe20000000800 */
[----:B------:R-:W-:Y:S01]  /*a7e0*/  LOP3.LUT R20, R20, UR17, RZ, 0xc0, !PT ;  /* 0x0000001114147c12 */ /* 0x000fe2000f8ec0ff */
[----:B------:R-:W-:Y:S01]  /*a7f0*/  IMAD.MOV R22, RZ, RZ, -R22 ;  /* 0x000000ffff167224 */ /* 0x000fe200078e0a16 */
[----:B------:R-:W-:Y:S01]  /*a800*/  SHF.R.U64 R5, R4, UR4, R5 ;  /* 0x0000000404057c19 */ /* 0x000fe20008001205 */
[----:B------:R-:W-:Y:S01]  /*a810*/  ULDC UR4, c[0x0][0x638] ;  /* 0x00018e0000047ab9 */ /* 0x000fe20000000800 */
[----:B------:R-:W-:Y:S01]  /*a820*/  LOP3.LUT R9, R9, UR16, RZ, 0xc0, !PT ;  /* 0x0000001009097c12 */ /* 0x000fe2000f8ec0ff */
[----:B------:R-:W-:Y:S01]  /*a830*/  ULDC UR5, c[0x0][0x610] ;  /* 0x0001840000057ab9 */ /* 0x000fe20000000800 */
[----:B------:R-:W-:Y:S02]  /*a840*/  IMAD.MOV.U32 R4, RZ, RZ, 0x1 ;  /* 0x00000001ff047424 */ /* 0x000fe400078e00ff */
[----:B------:R-:W-:-:S02]  /*a850*/  IMAD.MOV R7, RZ, RZ, -R5 ;  /* 0x000000ffff077224 */ /* 0x000fc400078e0a05 */
[----:B------:R-:W-:Y:S02]  /*a860*/  IMAD R20, R5, UR18, R20 ;  /* 0x0000001205147c24 */ /* 0x000fe4000f8e0214 */
[----:B0-----:R-:W-:Y:S02]  /*a870*/  @P1 IMAD R15, R21, R22, R14 ;  /* 0x00000016150f1224 */ /* 0x001fe400078e020e */
[----:B------:R-:W-:Y:S01]  /*a880*/  IMAD R18, R7, UR4, R18 ;  /* 0x0000000407127c24 */ /* 0x000fe2000f8e0212 */
[----:B------:R-:W-:Y:S01]  /*a890*/  ULDC UR4, c[0x0][0x600] ;  /* 0x0001800000047ab9 */ /* 0x000fe20000000800 */
[----:B------:R-:W-:Y:S02]  /*a8a0*/  IMAD R15, R20, UR5, R15 ;  /* 0x00000005140f7c24 */ /* 0x000fe4000f8e020f */
[----:B------:R-:W-:-:S05]  /*a8b0*/  IMAD R18, R18, UR4, R9 ;  /* 0x0000000412127c24 */ /* 0x000fca000f8e0209 */
[----:B------:R-:W-:Y:S02]  /*a8c0*/  SEL R9, R18, R15, !P1 ;  /* 0x0000000f12097207 */ /* 0x000fe40004800000 */
[----:B------:R-:W-:-:S07]  /*a8d0*/  SEL R7, R15, R18, !P1 ;  /* 0x000000120f077207 */ /* 0x000fce0004800000 */
.L_x_223:
[----:B------:R-:W-:Y:S05]  /*a8e0*/  BSYNC B1 ;  /* 0x0000000000017941 */ /* 0x000fea0003800000 */
.L_x_222:
[----:B------:R-:W-:-:S13]  /*a8f0*/  LOP3.LUT P1, RZ, R4, 0xff, RZ, 0xc0, !PT ;  /* 0x000000ff04ff7812 */ /* 0x000fda000782c0ff */
[----:B------:R-:W-:Y:S05]  /*a900*/  @P1 BRA `(.L_x_226) ;  /* 0xfffffff4004c1947 */ /* 0x000fea000383ffff */
[----:B------:R-:W-:Y:S05]  /*a910*/  BSYNC B0 ;  /* 0x0000000000007941 */ /* 0x000fea0003800000 */
.L_x_214:
[----:B------:R-:W-:-:S03]  /*a920*/  UMOV UR4, 0xffffffff ;  /* 0xffffffff00047882 */ /* 0x000fc60000000000 */
[----:B------:R-:W-:Y:S05]  /*a930*/  BRA.DIV UR4, `(.L_x_227) ;  /* 0x0000000604607947 */ /* 0x000fea000b800000 */
[----:B------:R-:W-:-:S13]  /*a940*/  ELECT P6, URZ, PT ;  /* 0x00000000003f782f */ /* 0x000fda00038c0000 */
.L_x_243:
[----:B------:R-:W-:Y:S04]  /*a950*/  BSSY B0, `(.L_x_228) ;  /* 0x000003d000007945 */ /* 0x000fe80003800000 */
[----:B------:R-:W-:Y:S05]  /*a960*/  @!P6 BRA `(.L_x_229) ;  /* 0x0000000000ece947 */ /* 0x000fea0003800000 */
[----:B------:R-:W-:-:S04]  /*a970*/  LOP3.LUT R19, R19, 0x2, RZ, 0xfc, !PT ;  /* 0x0000000213137812 */ /* 0x000fc800078efcff */
[----:B------:R-:W-:-:S13]  /*a980*/  ISETP.NE.AND P0, PT, R19, 0x3, PT ;  /* 0x000000031300780c */ /* 0x000fda0003f05270 */
[----:B------:R-:W-:Y:S05]  /*a990*/  @!P0 BRA `(.L_x_230) ;  /* 0x0000000000048947 */ /* 0x000fea0003800000 */
[----:B------:R-:W-:Y:S01]  /*a9a0*/  BPT.TRAP 0x1 ;  /* 0x000000040000795c */ /* 0x000fe20000300000 */
.L_x_230:
[----:B------:R-:W0:Y:S01]  /*a9b0*/  S2R R3, SR_CgaCtaId ;  /* 0x0000000000037919 */ /* 0x000e220000008800 */
[----:B------:R-:W-:-:S04]  /*a9c0*/  MOV R2, 0x400 ;  /* 0x0000040000027802 */ /* 0x000fc80000000f00 */
[----:B0-----:R-:W-:Y:S02]  /*a9d0*/  LEA R3, R3, R2, 0x18 ;  /* 0x0000000203037211 */ /* 0x001fe400078ec0ff */
[----:B------:R-:W-:-:S03]  /*a9e0*/  SHF.L.U32 R2, R0, 0x1f, RZ ;  /* 0x0000001f00027819 */ /* 0x000fc600000006ff */
[----:B------:R-:W-:-:S04]  /*a9f0*/  VIADD R3, R3, 0x30 ;  /* 0x0000003003037836 */ /* 0x000fc80000000000 */
[C---:B------:R-:W-:Y:S02]  /*aa00*/  IMAD R7, R12.reuse, 0x8, R3 ;  /* 0x000000080c077824 */ /* 0x040fe400078e0203 */
[----:B------:R-:W-:Y:S02]  /*aa10*/  VIADD R12, R12, 0x1 ;  /* 0x000000010c0c7836 */ /* 0x000fe40000000000 */
[----:B------:R-:W0:Y:S03]  /*aa20*/  SYNCS.PHASECHK.TRANS64.TRYWAIT P0, [R7+URZ], R2 ;  /* 0x00000002070075a7 */ /* 0x000e26000800017f */
[----:B------:R-:W-:-:S04]  /*aa30*/  ISETP.NE.AND P1, PT, R12, 0x6, PT ;  /* 0x000000060c00780c */ /* 0x000fc80003f25270 */
[----:B------:R-:W-:Y:S02]  /*aa40*/  SEL R5, RZ, 0x1, P1 ;  /* 0x00000001ff057807 */ /* 0x000fe40000800000 */
[----:B------:R-:W-:Y:S02]  /*aa50*/  SEL R12, R12, RZ, P1 ;  /* 0x000000ff0c0c7207 */ /* 0x000fe40000800000 */
[----:B------:R-:W-:-:S03]  /*aa60*/  LOP3.LUT R5, R0, R5, RZ, 0x3c, !PT ;  /* 0x0000000500057212 */ /* 0x000fc600078e3cff */
[----:B------:R-:W-:Y:S01]  /*aa70*/  IMAD R9, R12, 0x8, R3 ;  /* 0x000000080c097824 */ /* 0x000fe200078e0203 */
[----:B------:R-:W-:Y:S01]  /*aa80*/  SHF.L.U32 R4, R5, 0x1f, RZ ;  /* 0x0000001f05047819 */ /* 0x000fe200000006ff */
[----:B0-----:R-:W-:Y:S06]  /*aa90*/  @!P0 BRA `(.L_x_231) ;  /* 0x0000000400288947 */ /* 0x001fec0003800000 */
.L_x_244:
[----:B------:R-:W1:Y:S01]  /*aaa0*/  SYNCS.PHASECHK.TRANS64.TRYWAIT P0, [R9+URZ], R4 ;  /* 0x00000004090075a7 */ /* 0x000e62000800017f */
[----:B------:R-:W-:-:S05]  /*aab0*/  VIADD R0, R12, 0x1 ;  /* 0x000000010c007836 */ /* 0x000fca0000000000 */
[----:B------:R-:W-:-:S04]  /*aac0*/  ISETP.NE.AND P1, PT, R0, 0x6, PT ;  /* 0x000000060000780c */ /* 0x000fc80003f25270 */
[----:B0-----:R-:W-:Y:S02]  /*aad0*/  SEL R2, RZ, 0x1, P1 ;  /* 0x00000001ff027807 */ /* 0x001fe40000800000 */
[----:B------:R-:W-:Y:S02]  /*aae0*/  SEL R0, R0, RZ, P1 ;  /* 0x000000ff00007207 */ /* 0x000fe40000800000 */
[----:B------:R-:W-:-:S03]  /*aaf0*/  LOP3.LUT R7, R5, R2, RZ, 0x3c, !PT ;  /* 0x0000000205077212 */ /* 0x000fc600078e3cff */
[----:B------:R-:W-:Y:S01]  /*ab00*/  IMAD R6, R0, 0x8, R3 ;  /* 0x0000000800067824 */ /* 0x000fe200078e0203 */
[----:B------:R-:W-:Y:S01]  /*ab10*/  SHF.L.U32 R5, R7, 0x1f, RZ ;  /* 0x0000001f07057819 */ /* 0x000fe200000006ff */
[----:B-1----:R-:W-:Y:S06]  /*ab20*/  @!P0 BRA `(.L_x_232) ;  /* 0x0000000400188947 */ /* 0x002fec0003800000 */
.L_x_245:
[----:B------:R-:W1:Y:S01]  /*ab30*/  SYNCS.PHASECHK.TRANS64.TRYWAIT P0, [R6+URZ], R5 ;  /* 0x00000005060075a7 */ /* 0x000e62000800017f */
[----:B------:R-:W-:-:S05]  /*ab40*/  VIADD R0, R0, 0x1 ;  /* 0x0000000100007836 */ /* 0x000fca0000000000 */
[----:B------:R-:W-:-:S04]  /*ab50*/  ISETP.NE.AND P1, PT, R0, 0x6, PT ;  /* 0x000000060000780c */ /* 0x000fc80003f25270 */
[----:B------:R-:W-:Y:S02]  /*ab60*/  SEL R2, RZ, 0x1, P1 ;  /* 0x00000001ff027807 */ /* 0x000fe40000800000 */
[----:B------:R-:W-:Y:S02]  /*ab70*/  SEL R0, R0, RZ, P1 ;  /* 0x000000ff00007207 */ /* 0x000fe40000800000 */
[----:B------:R-:W-:-:S03]  /*ab80*/  LOP3.LUT R7, R7, R2, RZ, 0x3c, !PT ;  /* 0x0000000207077212 */ /* 0x000fc600078e3cff */
[----:B0-----:R-:W-:Y:S01]  /*ab90*/  IMAD R9, R0, 0x8, R3 ;  /* 0x0000000800097824 */ /* 0x001fe200078e0203 */
[----:B------:R-:W-:Y:S01]  /*aba0*/  SHF.L.U32 R4, R7, 0x1f, RZ ;  /* 0x0000001f07047819 */ /* 0x000fe200000006ff */
[----:B-1----:R-:W-:Y:S06]  /*abb0*/  @!P0 BRA `(.L_x_233) ;  /* 0x0000000400088947 */ /* 0x002fec0003800000 */
.L_x_246:
        /* <DEDUP_REMOVED lines=9> */
.L_x_247:
[----:B------:R-:W1:Y:S01]  /*ac50*/  SYNCS.PHASECHK.TRANS64.TRYWAIT P0, [R6+URZ], R5 ;  /* 0x00000005060075a7 */ /* 0x000e62000800017f */
[----:B------:R-:W-:-:S05]  /*ac60*/  VIADD R0, R0, 0x1 ;  /* 0x0000000100007836 */ /* 0x000fca0000000000 */
[----:B------:R-:W-:-:S04]  /*ac70*/  ISETP.NE.AND P1, PT, R0, 0x6, PT ;  /* 0x000000060000780c */ /* 0x000fc80003f25270 */
[----:B------:R-:W-:Y:S02]  /*ac80*/  SEL R2, RZ, 0x1, P1 ;  /* 0x00000001ff027807 */ /* 0x000fe40000800000 */
[----:B------:R-:W-:Y:S02]  /*ac90*/  SEL R0, R0, RZ, P1 ;  /* 0x000000ff00007207 */ /* 0x000fe40000800000 */
[----:B------:R-:W-:Y:S01]  /*aca0*/  LOP3.LUT R2, R7, R2, RZ, 0x3c, !PT ;  /* 0x0000000207027212 */ /* 0x000fe200078e3cff */
[----:B-1----:R-:W-:Y:S06]  /*acb0*/  @!P0 BRA `(.L_x_235) ;  /* 0x0000000000f08947 */ /* 0x002fec0003800000 */
.L_x_248:
[----:B------:R-:W-:Y:S01]  /*acc0*/  IMAD R3, R0, 0x8, R3 ;  /* 0x0000000800037824 */ /* 0x000fe200078e0203 */
[----:B------:R-:W-:-:S07]  /*acd0*/  SHF.L.U32 R0, R2, 0x1f, RZ ;  /* 0x0000001f02007819 */ /* 0x000fce00000006ff */
.L_x_236:
[----:B--2---:R2:W3:Y:S02]  /*ace0*/  SYNCS.PHASECHK.TRANS64.TRYWAIT P0, [R3+URZ], R0 ;  /* 0x00000000030075a7 */ /* 0x0044e4000800017f */
[----:B---3--:R-:W-:Y:S05]  /*acf0*/  @!P0 NANOSLEEP.SYNCS 0x989680 ;  /* 0x009896800000895d */ /* 0x008fea0003900000 */
[----:B------:R-:W3:Y:S02]  /*ad00*/  @!P0 SYNCS.PHASECHK.TRANS64 P0, [R3+URZ], R0 ;  /* 0x00000000030085a7 */ /* 0x000ee4000800007f */
[----:B---3--:R-:W-:Y:S05]  /*ad10*/  @!P0 BRA `(.L_x_236) ;  /* 0xfffffffc00f08947 */ /* 0x008fea000383ffff */
.L_x_229:
[----:B------:R-:W-:Y:S05]  /*ad20*/  BSYNC B0 ;  /* 0x0000000000007941 */ /* 0x000fea0003800000 */
.L_x_228:
[----:B------:R-:W-:Y:S05]  /*ad30*/  EXIT ;  /* 0x000000000000794d */ /* 0x000fea0003800000 */
.L_x_17:
[----:B---3--:R3:W4:Y:S02]  /*ad40*/  SYNCS.PHASECHK.TRANS64.TRYWAIT P1, [R3+URZ], R0 ;  /* 0x00000000030075a7 */ /* 0x008724000802017f */
[----:B----4-:R-:W-:Y:S05]  /*ad50*/  @!P1 NANOSLEEP.SYNCS 0x989680 ;  /* 0x009896800000995d */ /* 0x010fea0003900000 */
[----:B------:R-:W4:Y:S02]  /*ad60*/  @!P1 SYNCS.PHASECHK.TRANS64 P1, [R3+URZ], R0 ;  /* 0x00000000030095a7 */ /* 0x000f24000802007f */
[----:B----4-:R-:W-:Y:S05]  /*ad70*/  @!P1 BRA `(.L_x_17) ;  /* 0xfffffffc00f09947 */ /* 0x010fea000383ffff */
[----:B------:R-:W-:Y:S05]  /*ad80*/  BRA `(.L_x_16) ;  /* 0xffffff6400307947 */ /* 0x000fea000383ffff */
.L_x_22:
[----:B-1----:R-:W-:-:S04]  /*ad90*/  IMAD.U32 R5, RZ, RZ, UR8 ;  /* 0x00000008ff057e24 */ /* 0x002fc8000f8e00ff */
[----:B------:R1:W2:Y:S03]  /*ada0*/  SYNCS.PHASECHK.TRANS64.TRYWAIT P1, [R5+URZ], R4 ;  /* 0x00000004050075a7 */ /* 0x0002a6000802017f */
[----:B--2---:R-:W-:Y:S05]  /*adb0*/  @!P1 NANOSLEEP.SYNCS 0x989680 ;  /* 0x009896800000995d */ /* 0x004fea0003900000 */
[----:B------:R-:W2:Y:S02]  /*adc0*/  @!P1 SYNCS.PHASECHK.TRANS64 P1, [R5+URZ], R4 ;  /* 0x00000004050095a7 */ /* 0x000ea4000802007f */
[----:B--2---:R-:W-:Y:S05]  /*add0*/  @!P1 BRA `(.L_x_22) ;  /* 0xfffffffc00ec9947 */ /* 0x004fea000383ffff */
[----:B------:R-:W-:Y:S05]  /*ade0*/  BRA `(.L_x_21) ;  /* 0xffffff6c00c47947 */ /* 0x000fea000383ffff */
.L_x_215:
[----:B------:R-:W-:Y:S01]  /*adf0*/  BSSY B1, `(.L_x_237) ;  /* 0x0000006000017945 */ /* 0x000fe20003800000 */
[----:B------:R-:W-:-:S07]  /*ae00*/  IMAD.MOV.U32 R15, RZ, RZ, -0x1 ;  /* 0xffffffffff0f7424 */ /* 0x000fce00078e00ff */
[----:B------:R-:W-:Y:S05]  /*ae10*/  WARPSYNC.COLLECTIVE R15, `(.L_x_238) ;  /* 0x000000000f0c7348 */ /* 0x000fea0003c00000 */
[----:B------:R-:W-:Y:S02]  /*ae20*/  ELECT P6, UR62, PT ;  /* 0x00000000003e782f */ /* 0x000fe400038c0000 */
[----:B------:R-:W-:Y:S01]  /*ae30*/  MOV R14, UR62 ;  /* 0x0000003e000e7c02 */ /* 0x000fe20008000f00 */
[----:B------:R-:W-:Y:S10]  /*ae40*/  ENDCOLLECTIVE ;  /* 0x000000000000791b */ /* 0x000ff40003800000 */
.L_x_238:
[----:B------:R-:W-:Y:S05]  /*ae50*/  BSYNC B1 ;  /* 0x0000000000017941 */ /* 0x000fea0003800000 */
.L_x_237:
[----:B------:R-:W-:Y:S05]  /*ae60*/  BRA `(.L_x_239) ;  /* 0xfffffff000007947 */ /* 0x000fea000383ffff */
.L_x_218:
[----:B0-----:R0:W1:Y:S02]  /*ae70*/  SYNCS.PHASECHK.TRANS64.TRYWAIT P1, [R14+URZ+0x30], R7 ;  /* 0x000030070e0075a7 */ /* 0x001064000802017f */
[----:B-1----:R-:W-:Y:S05]  /*ae80*/  @!P1 NANOSLEEP.SYNCS 0x989680 ;  /* 0x009896800000995d */ /* 0x002fea0003900000 */
[----:B------:R-:W1:Y:S02]  /*ae90*/  @!P1 SYNCS.PHASECHK.TRANS64 P1, [R14+URZ+0x30], R7 ;  /* 0x000030070e0095a7 */ /* 0x000e64000802007f */
[----:B-1----:R-:W-:Y:S05]  /*aea0*/  @!P1 BRA `(.L_x_218) ;  /* 0xfffffffc00f09947 */ /* 0x002fea000383ffff */
[----:B------:R-:W-:Y:S05]  /*aeb0*/  BRA `(.L_x_240) ;  /* 0xfffffff000347947 */ /* 0x000fea000383ffff */
.L_x_227:
[----:B------:R-:W-:Y:S01]  /*aec0*/  BSSY B0, `(.L_x_241) ;  /* 0x0000006000007945 */ /* 0x000fe20003800000 */
[----:B------:R-:W-:-:S07]  /*aed0*/  IMAD.MOV.U32 R15, RZ, RZ, -0x1 ;  /* 0xffffffffff0f7424 */ /* 0x000fce00078e00ff */
[----:B------:R-:W-:Y:S05]  /*aee0*/  WARPSYNC.COLLECTIVE R15, `(.L_x_242) ;  /* 0x000000000f0c7348 */ /* 0x000fea0003c00000 */
[----:B------:R-:W-:Y:S02]  /*aef0*/  ELECT P6, UR62, PT ;  /* 0x00000000003e782f */ /* 0x000fe400038c0000 */
[----:B------:R-:W-:Y:S01]  /*af00*/  MOV R14, UR62 ;  /* 0x0000003e000e7c02 */ /* 0x000fe20008000f00 */
[----:B------:R-:W-:Y:S10]  /*af10*/  ENDCOLLECTIVE ;  /* 0x000000000000791b */ /* 0x000ff40003800000 */
.L_x_242:
[----:B------:R-:W-:Y:S05]  /*af20*/  BSYNC B0 ;  /* 0x0000000000007941 */ /* 0x000fea0003800000 */
.L_x_241:
[----:B------:R-:W-:Y:S05]  /*af30*/  BRA `(.L_x_243) ;  /* 0xfffffff800847947 */ /* 0x000fea000383ffff */
.L_x_231:
[----:B0-----:R0:W1:Y:S02]  /*af40*/  SYNCS.PHASECHK.TRANS64.TRYWAIT P0, [R7+URZ], R2 ;  /* 0x00000002070075a7 */ /* 0x001064000800017f */
[----:B-1----:R-:W-:Y:S05]  /*af50*/  @!P0 NANOSLEEP.SYNCS 0x989680 ;  /* 0x009896800000895d */ /* 0x002fea0003900000 */
[----:B------:R-:W1:Y:S02]  /*af60*/  @!P0 SYNCS.PHASECHK.TRANS64 P0, [R7+URZ], R2 ;  /* 0x00000002070085a7 */ /* 0x000e64000800007f */
[----:B-1----:R-:W-:Y:S05]  /*af70*/  @!P0 BRA `(.L_x_231) ;  /* 0xfffffffc00f08947 */ /* 0x002fea000383ffff */
[----:B------:R-:W-:Y:S05]  /*af80*/  BRA `(.L_x_244) ;  /* 0xfffffff800c47947 */ /* 0x000fea000383ffff */
.L_x_232:
[----:B0-----:R0:W1:Y:S02]  /*af90*/  SYNCS.PHASECHK.TRANS64.TRYWAIT P0, [R9+URZ], R4 ;  /* 0x00000004090075a7 */ /* 0x001064000800017f */
[----:B-1----:R-:W-:Y:S05]  /*afa0*/  @!P0 NANOSLEEP.SYNCS 0x989680 ;  /* 0x009896800000895d */ /* 0x002fea0003900000 */
[----:B------:R-:W1:Y:S02]  /*afb0*/  @!P0 SYNCS.PHASECHK.TRANS64 P0, [R9+URZ], R4 ;  /* 0x00000004090085a7 */ /* 0x000e64000800007f */
[----:B-1----:R-:W-:Y:S05]  /*afc0*/  @!P0 BRA `(.L_x_232) ;  /* 0xfffffffc00f08947 */ /* 0x002fea000383ffff */
[----:B------:R-:W-:Y:S05]  /*afd0*/  BRA `(.L_x_245) ;  /* 0xfffffff800d47947 */ /* 0x000fea000383ffff */
.L_x_233:
[----:B0-----:R0:W1:Y:S02]  /*afe0*/  SYNCS.PHASECHK.TRANS64.TRYWAIT P0, [R6+URZ], R5 ;  /* 0x00000005060075a7 */ /* 0x001064000800017f */
[----:B-1----:R-:W-:Y:S05]  /*aff0*/  @!P0 NANOSLEEP.SYNCS 0x989680 ;  /* 0x009896800000895d */ /* 0x002fea0003900000 */
[----:B------:R-:W1:Y:S02]  /*b000*/  @!P0 SYNCS.PHASECHK.TRANS64 P0, [R6+URZ], R5 ;  /* 0x00000005060085a7 */ /* 0x000e64000800007f */
[----:B-1----:R-:W-:Y:S05]  /*b010*/  @!P0 BRA `(.L_x_233) ;  /* 0xfffffffc00f08947 */ /* 0x002fea000383ffff */
[----:B------:R-:W-:Y:S05]  /*b020*/  BRA `(.L_x_246) ;  /* 0xfffffff800e47947 */ /* 0x000fea000383ffff */
.L_x_234:
[----:B0-----:R0:W1:Y:S02]  /*b030*/  SYNCS.PHASECHK.TRANS64.TRYWAIT P0, [R9+URZ], R4 ;  /* 0x00000004090075a7 */ /* 0x001064000800017f */
[----:B-1----:R-:W-:Y:S05]  /*b040*/  @!P0 NANOSLEEP.SYNCS 0x989680 ;  /* 0x009896800000895d */ /* 0x002fea0003900000 */
[----:B------:R-:W1:Y:S02]  /*b050*/  @!P0 SYNCS.PHASECHK.TRANS64 P0, [R9+URZ], R4 ;  /* 0x00000004090085a7 */ /* 0x000e64000800007f */
[----:B-1----:R-:W-:Y:S05]  /*b060*/  @!P0 BRA `(.L_x_234) ;  /* 0xfffffffc00f08947 */ /* 0x002fea000383ffff */
[----:B------:R-:W-:Y:S05]  /*b070*/  BRA `(.L_x_247) ;  /* 0xfffffff800f47947 */ /* 0x000fea000383ffff */
.L_x_235:
[----:B-1----:R1:W2:Y:S02]  /*b080*/  SYNCS.PHASECHK.TRANS64.TRYWAIT P0, [R6+URZ], R5 ;  /* 0x00000005060075a7 */ /* 0x0022a4000800017f */
[----:B--2---:R-:W-:Y:S05]  /*b090*/  @!P0 NANOSLEEP.SYNCS 0x989680 ;  /* 0x009896800000895d */ /* 0x004fea0003900000 */
[----:B------:R-:W2:Y:S02]  /*b0a0*/  @!P0 SYNCS.PHASECHK.TRANS64 P0, [R6+URZ], R5 ;  /* 0x00000005060085a7 */ /* 0x000ea4000800007f */
[----:B--2---:R-:W-:Y:S05]  /*b0b0*/  @!P0 BRA `(.L_x_235) ;  /* 0xfffffffc00f08947 */ /* 0x004fea000383ffff */
[----:B------:R-:W-:Y:S05]  /*b0c0*/  BRA `(.L_x_248) ;  /* 0xfffffff800fc7947 */ /* 0x000fea000383ffff */
.L_x_249:
[----:B------:R-:W-:-:S00]  /*b0d0*/  BRA `(.L_x_249) ;  /* 0xfffffffc00fc7947 */ /* 0x000fc0000383ffff */
[----:B------:R-:W-:-:S00]  /*b0e0*/  NOP ;  /* 0x0000000000007918 */ /* 0x000fc00000000000 */
        /* <DEDUP_REMOVED lines=9> */
.L_x_250:


//--------------------- .nv.global.init           --------------------------
	.section	.nv.global.init,"aw",@progbits
.nv.global.init:
	.type		$str$22,@object
	.size		$str$22,($str$23 - $str$22)
$str$22:
        /*0000*/ 	.byte	0x6b, 0x5f, 0x74, 0x69, 0x6c, 0x65, 0x5f, 0x63, 0x6f, 0x75, 0x6e, 0x74, 0x20, 0x3e, 0x3d, 0x20
        /*0010*/ 	.byte	0x31, 0x00
	.type		$str$23,@object
	.size		$str$23,(__unnamed_1 - $str$23)
$str$23:
        /*0012*/ 	.byte	0x2f, 0x74, 0x6d, 0x70, 0x2f, 0x63, 0x75, 0x74, 0x6c, 0x61, 0x73, 0x73, 0x5f, 0x73, 0x77, 0x65
        /*0022*/ 	.byte	0x65, 0x70, 0x5f, 0x73, 0x72, 0x63, 0x2f, 0x69, 0x6e, 0x63, 0x6c, 0x75, 0x64, 0x65, 0x2f, 0x63
        /*0032*/ 	.byte	0x75, 0x74, 0x6c, 0x61, 0x73, 0x73, 0x2f, 0x67, 0x65, 0x6d, 0x6d, 0x2f, 0x63, 0x6f, 0x6c, 0x6c
        /*0042*/ 	.byte	0x65, 0x63, 0x74, 0x69, 0x76, 0x65, 0x2f, 0x73, 0x6d, 0x39, 0x30, 0x5f, 0x6d, 0x6d, 0x61, 0x5f
        /*0052*/ 	.byte	0x74, 0x6d, 0x61, 0x5f, 0x67, 0x6d, 0x6d, 0x61, 0x5f, 0x73, 0x73, 0x5f, 0x77, 0x61, 0x72, 0x70
        /*0062*/ 	.byte	0x73, 0x70, 0x65, 0x63, 0x69, 0x61, 0x6c, 0x69, 0x7a, 0x65, 0x64, 0x2e, 0x68, 0x70, 0x70, 0x00
	.type		__unnamed_1,@object
	.size		__unnamed_1,(.L_0 - __unnamed_1)
__unnamed_1:
        /*0072*/ 	.byte	0x76, 0x6f, 0x69, 0x64, 0x20, 0x63, 0x75, 0x74, 0x6c, 0x61, 0x73, 0x73, 0x3a, 0x3a, 0x67, 0x65
        /* <DEDUP_REMOVED lines=179> */
        /*0bb2*/ 	.byte	0x64, 0x65, 0x6e, 0x74, 0x69, 0x74, 0x79, 0x5d, 0x00
.L_0:


//--------------------- .nv.shared._ZN7cutlass13device_kernelINS_4gemm6kernel13GemmUniversalIN4cute5tupleIJiiiiEEENS1_10collective13CollectiveMmaINS1_34MainloopSm90TmaGmmaWarpSpecializedILi6ENS5_IJNS4_1CILi1EEESB_SB_EEENS1_35KernelTmaWarpSpecializedCooperativeEEENS5_IJNSA_ILi512EEENSA_ILi48EEENSA_ILi32EEEEEENS_6half_tENS5_IJlSB_lEEESJ_SK_NS4_8TiledMMAINS4_8MMA_AtomIJNS4_4SM904GMMA25MMA_64x16x16_F32F16F16_SSILNSO_5MajorE0ELSQ_0ELNSO_7ScaleInE1ELSR_1EEEEEENS4_6LayoutINS5_IJNSA_ILi2EEESB_SB_EEENS5_IJSB_NSA_ILi0EEESX_EEEEENS5_IJNS4_10UnderscoreES10_S10_EEEEENS4_13SM90_TMA_LOADENS4_14ComposedLayoutINS4_7SwizzleILi2ELi4ELi3EEENS4_18smem_ptr_flag_bitsILi16EEENSU_INS5_IJNSA_ILi8EEESH_EEENS5_IJSH_SB_EEEEEEEvNS4_8identityES13_S1D_vS1E_EENS_8epilogue10collective6detail29Sm90TmaWarpSpecializedAdapterINS1H_15DefaultEpilogueISJ_SK_SK_NS1G_6thread17LinearCombinationISJ_Li1EffLNS1L_9ScaleType4KindE0ELNS_15FloatRoundStyleE2ESJ_EENS1_15EpilogueDefaultEEEEEvvEEEEvNT_6ParamsE --------------------------
	.section	.nv.shared._ZN7cutlass13device_kernelINS_4gemm6kernel13GemmUniversalIN4cute5tupleIJiiiiEEENS1_10collective13CollectiveMmaINS1_34MainloopSm90TmaGmmaWarpSpecializedILi6ENS5_IJNS4_1CILi1EEESB_SB_EEENS1_35KernelTmaWarpSpecializedCooperativeEEENS5_IJNSA_ILi512EEENSA_ILi48EEENSA_ILi32EEEEEENS_6half_tENS5_IJlSB_lEEESJ_SK_NS4_8TiledMMAINS4_8MMA_AtomIJNS4_4SM904GMMA25MMA_64x16x16_F32F16F16_SSILNSO_5MajorE0ELSQ_0ELNSO_7ScaleInE1ELSR_1EEEEEENS4_6LayoutINS5_IJNSA_ILi2EEESB_SB_EEENS5_IJSB_NSA_ILi0EEESX_EEEEENS5_IJNS4_10UnderscoreES10_S10_EEEEENS4_13SM90_TMA_LOADENS4_14ComposedLayoutINS4_7SwizzleILi2ELi4ELi3EEENS4_18smem_ptr_flag_bitsILi16EEENSU_INS5_IJNSA_ILi8EEESH_EEENS5_IJSH_SB_EEEEEEEvNS4_8identityES13_S1D_vS1E_EENS_8epilogue10collective6detail29Sm90TmaWarpSpecializedAdapterINS1H_15DefaultEpilogueISJ_SK_SK_NS1G_6thread17LinearCombinationISJ_Li1EffLNS1L_9ScaleType4KindE0ELNS_15FloatRoundStyleE2ESJ_EENS1_15EpilogueDefaultEEEEEvvEEEEvNT_6ParamsE,"aw",@nobits
	.sectionflags	@""
	.align	16
	.zero		1024


//--------------------- .nv.shared.reserved.0     --------------------------
	.section	.nv.shared.reserved.0,"aw",@nobits
	.weak		__nv_reservedSMEM_offset_0_alias
	.size		__nv_reservedSMEM_offset_0_alias, 0, 0
	.other		__nv_reservedSMEM_offset_0_alias,@"STO_CUDA_RESERVED_SHARED STV_DEFAULT"
__nv_reservedSMEM_offset_0_alias:
	.zero		0


//--------------------- .nv.global                --------------------------
	.section	.nv.global,"aw",@nobits
.nv.global:
	.type		_ZN39_INTERNAL_d9afe0cf_4_k_cu_d7129d17_56644cute1_E,@object
	.size		_ZN39_INTERNAL_d9afe0cf_4_k_cu_d7129d17_56644cute1_E,(_ZN39_INTERNAL_d9afe0cf_4_k_cu_d7129d17_56644cuda3std3__45__cpo6cbeginE - _ZN39_INTERNAL_d9afe0cf_4_k_cu_d7129d17_56644cute1_E)
_ZN39_INTERNAL_d9afe0cf_4_k_cu_d7129d17_56644cute1_E:
	.zero		1
	.type		_ZN39_INTERNAL_d9afe0cf_4_k_cu_d7129d17_56644cuda3std3__45__cpo6cbeginE,@object
	.size		_ZN39_INTERNAL_d9afe0cf_4_k_cu_d7129d17_56644cuda3std3__45__cpo6cbeginE,(_ZN39_INTERNAL_d9afe0cf_4_k_cu_d7129d17_56644cuda3std3__48in_placeE - _ZN39_INTERNAL_d9afe0cf_4_k_cu_d7129d17_56644cuda3std3__45__cpo6cbeginE)
_ZN39_INTERNAL_d9afe0cf_4_k_cu_d7129d17_56644cuda3std3__45__cpo6cbeginE:
	.zero		1
	.type		_ZN39_INTERNAL_d9afe0cf_4_k_cu_d7129d17_56644cuda3std3__48in_placeE,@object
	.size		_ZN39_INTERNAL_d9afe0cf_4_k_cu_d7129d17_56644cuda3std3__48in_placeE,(_ZN39_INTERNAL_d9afe0cf_4_k_cu_d7129d17_56644cuda3std6ranges3__45__cpo9iter_moveE - _ZN39_INTERNAL_d9afe0cf_4_k_cu_d7129d17_56644cuda3std3__48in_placeE)
_ZN39_INTERNAL_d9afe0cf_4_k_cu_d7129d17_56644cuda3std3__48in_placeE:
	.zero		1
	.type		_ZN39_INTERNAL_d9afe0cf_4_k_cu_d7129d17_56644cuda3std6ranges3__45__cpo9iter_moveE,@object
	.size		_ZN39_INTERNAL_d9afe0cf_4_k_cu_d7129d17_56644cuda3std6ranges3__45__cpo9iter_moveE,(_ZN39_INTERNAL_d9afe0cf_4_k_cu_d7129d17_56644cuda3std3__45__cpo5beginE - _ZN39_INTERNAL_d9afe0cf_4_k_cu_d7129d17_56644cuda3std6ranges3__45__cpo9iter_moveE)
_ZN39_INTERNAL_d9afe0cf_4_k_cu_d7129d17_56644cuda3std6ranges3__45__cpo9iter_moveE:
	.zero		1
	.type		_ZN39_INTERNAL_d9afe0cf_4_k_cu_d7129d17_56644cuda3std3__45__cpo5beginE,@object
	.size		_ZN39_INTERNAL_d9afe0cf_4_k_cu_d7129d17_56644cuda3std3__45__cpo5beginE,(_ZN39_INTERNAL_d9afe0cf_4_k_cu_d7129d17_56644cuda3std3__441_GLOBAL__N__d9afe0cf_4_k_cu_d7129d17_56646ignoreE - _ZN39_INTERNAL_d9afe0cf_4_k_cu_d7129d17_56644cuda3std3__45__cpo5beginE)
_ZN39_INTERNAL_d9afe0cf_4_k_cu_d7129d17_56644cuda3std3__45__cpo5beginE:
	.zero		1
	.type		_ZN39_INTERNAL_d9afe0cf_4_k_cu_d7129d17_56644cuda3std3__441_GLOBAL__N__d9afe0cf_4_k_cu_d7129d17_56646ignoreE,@object
	.size		_ZN39_INTERNAL_d9afe0cf_4_k_cu_d7129d17_56644cuda3std3__441_GLOBAL__N__d9afe0cf_4_k_cu_d7129d17_56646ignoreE,(_ZN39_INTERNAL_d9afe0cf_4_k_cu_d7129d17_56644cute7productE - _ZN39_INTERNAL_d9afe0cf_4_k_cu_d7129d17_56644cuda3std3__441_GLOBAL__N__d9afe0cf_4_k_cu_d7129d17_56646ignoreE)
_ZN39_INTERNAL_d9afe0cf_4_k_cu_d7129d17_56644cuda3std3__441_GLOBAL__N__d9afe0cf_4_k_cu_d7129d17_56646ignoreE:
	.zero		1
	.type		_ZN39_INTERNAL_d9afe0cf_4_k_cu_d7129d17_56644cute7productE,@object
	.size		_ZN39_INTERNAL_d9afe0cf_4_k_cu_d7129d17_56644cute7productE,(_ZN39_INTERNAL_d9afe0cf_4_k_cu_d7129d17_56644cuda3std3__45__cpo3endE - _ZN39_INTERNAL_d9afe0cf_4_k_cu_d7129d17_56644cute7productE)
_ZN39_INTERNAL_d9afe0cf_4_k_cu_d7129d17_56644cute7productE:
	.zero		1
	.type		_ZN39_INTERNAL_d9afe0cf_4_k_cu_d7129d17_56644cuda3std3__45__cpo3endE,@object
	.size		_ZN39_INTERNAL_d9afe0cf_4_k_cu_d7129d17_56644cuda3std3__45__cpo3endE,(_ZN39_INTERNAL_d9afe0cf_4_k_cu_d7129d17_56644cuda3std3__419piecewise_constructE - _ZN39_INTERNAL_d9afe0cf_4_k_cu_d7129d17_56644cuda3std3__45__cpo3endE)
_ZN39_INTERNAL_d9afe0cf_4_k_cu_d7129d17_56644cuda3std3__45__cpo3endE:
	.zero		1
	.type		_ZN39_INTERNAL_d9afe0cf_4_k_cu_d7129d17_56644cuda3std3__419piecewise_constructE,@object
	.size		_ZN39_INTERNAL_d9afe0cf_4_k_cu_d7129d17_56644cuda3std3__419piecewise_constructE,(_ZN39_INTERNAL_d9afe0cf_4_k_cu_d7129d17_56644cuda3std3__45__cpo4cendE - _ZN39_INTERNAL_d9afe0cf_4_k_cu_d7129d17_56644cuda3std3__419piecewise_constructE)
_ZN39_INTERNAL_d9afe0cf_4_k_cu_d7129d17_56644cuda3std3__419piecewise_constructE:
	.zero		1
	.type		_ZN39_INTERNAL_d9afe0cf_4_k_cu_d7129d17_56644cuda3std3__45__cpo4cendE,@object
	.size		_ZN39_INTERNAL_d9afe0cf_4_k_cu_d7129d17_56644cuda3std3__45__cpo4cendE,(_ZN39_INTERNAL_d9afe0cf_4_k_cu_d7129d17_56644cuda3std6ranges3__45__cpo4swapE - _ZN39_INTERNAL_d9afe0cf_4_k_cu_d7129d17_56644cuda3std3__45__cpo4cendE)
_ZN39_INTERNAL_d9afe0cf_4_k_cu_d7129d17_56644cuda3std3__45__cpo4cendE:
	.zero		1
	.type		_ZN39_INTERNAL_d9afe0cf_4_k_cu_d7129d17_56644cuda3std6ranges3__45__cpo4swapE,@object
	.size		_ZN39_INTERNAL_d9afe0cf_4_k_cu_d7129d17_56644cuda3std6ranges3__45__cpo4swapE,(.L_8 - _ZN39_INTERNAL_d9afe0cf_4_k_cu_d7129d17_56644cuda3std6ranges3__45__cpo4swapE)
_ZN39_INTERNAL_d9afe0cf_4_k_cu_d7129d17_56644cuda3std6ranges3__45__cpo4swapE:
	.zero		1
.L_8:


//--------------------- .nv.constant0._ZN7cutlass13device_kernelINS_4gemm6kernel13GemmUniversalIN4cute5tupleIJiiiiEEENS1_10collective13CollectiveMmaINS1_34MainloopSm90TmaGmmaWarpSpecializedILi6ENS5_IJNS4_1CILi1EEESB_SB_EEENS1_35KernelTmaWarpSpecializedCooperativeEEENS5_IJNSA_ILi512EEENSA_ILi48EEENSA_ILi32EEEEEENS_6half_tENS5_IJlSB_lEEESJ_SK_NS4_8TiledMMAINS4_8MMA_AtomIJNS4_4SM904GMMA25MMA_64x16x16_F32F16F16_SSILNSO_5MajorE0ELSQ_0ELNSO_7ScaleInE1ELSR_1EEEEEENS4_6LayoutINS5_IJNSA_ILi2EEESB_SB_EEENS5_IJSB_NSA_ILi0EEESX_EEEEENS5_IJNS4_10UnderscoreES10_S10_EEEEENS4_13SM90_TMA_LOADENS4_14ComposedLayoutINS4_7SwizzleILi2ELi4ELi3EEENS4_18smem_ptr_flag_bitsILi16EEENSU_INS5_IJNSA_ILi8EEESH_EEENS5_IJSH_SB_EEEEEEEvNS4_8identityES13_S1D_vS1E_EENS_8epilogue10collective6detail29Sm90TmaWarpSpecializedAdapterINS1H_15DefaultEpilogueISJ_SK_SK_NS1G_6thread17LinearCombinationISJ_Li1EffLNS1L_9ScaleType4KindE0ELNS_15FloatRoundStyleE2ESJ_EENS1_15EpilogueDefaultEEEEEvvEEEEvNT_6ParamsE --------------------------
	.section	.nv.constant0._ZN7cutlass13device_kernelINS_4gemm6kernel13GemmUniversalIN4cute5tupleIJiiiiEEENS1_10collective13CollectiveMmaINS1_34MainloopSm90TmaGmmaWarpSpecializedILi6ENS5_IJNS4_1CILi1EEESB_SB_EEENS1_35KernelTmaWarpSpecializedCooperativeEEENS5_IJNSA_ILi512EEENSA_ILi48EEENSA_ILi32EEEEEENS_6half_tENS5_IJlSB_lEEESJ_SK_NS4_8TiledMMAINS4_8MMA_AtomIJNS4_4SM904GMMA25MMA_64x16x16_F32F16F16_SSILNSO_5MajorE0ELSQ_0ELNSO_7ScaleInE1ELSR_1EEEEEENS4_6LayoutINS5_IJNSA_ILi2EEESB_SB_EEENS5_IJSB_NSA_ILi0EEESX_EEEEENS5_IJNS4_10UnderscoreES10_S10_EEEEENS4_13SM90_TMA_LOADENS4_14ComposedLayoutINS4_7SwizzleILi2ELi4ELi3EEENS4_18smem_ptr_flag_bitsILi16EEENSU_INS5_IJNSA_ILi8EEESH_EEENS5_IJSH_SB_EEEEEEEvNS4_8identityES13_S1D_vS1E_EENS_8epilogue10collective6detail29Sm90TmaWarpSpecializedAdapterINS1H_15DefaultEpilogueISJ_SK_SK_NS1G_6thread17LinearCombinationISJ_Li1EffLNS1L_9ScaleType4KindE0ELNS_15FloatRoundStyleE2ESJ_EENS1_15EpilogueDefaultEEEEEvvEEEEvNT_6ParamsE,"a",@progbits
	.sectionflags	@""
	.align	4
.nv.constant0._ZN7cutlass13device_kernelINS_4gemm6kernel13GemmUniversalIN4cute5tupleIJiiiiEEENS1_10collective13CollectiveMmaINS1_34MainloopSm90TmaGmmaWarpSpecializedILi6ENS5_IJNS4_1CILi1EEESB_SB_EEENS1_35KernelTmaWarpSpecializedCooperativeEEENS5_IJNSA_ILi512EEENSA_ILi48EEENSA_ILi32EEEEEENS_6half_tENS5_IJlSB_lEEESJ_SK_NS4_8TiledMMAINS4_8MMA_AtomIJNS4_4SM904GMMA25MMA_64x16x16_F32F16F16_SSILNSO_5MajorE0ELSQ_0ELNSO_7ScaleInE1ELSR_1EEEEEENS4_6LayoutINS5_IJNSA_ILi2EEESB_SB_EEENS5_IJSB_NSA_ILi0EEESX_EEEEENS5_IJNS4_10UnderscoreES10_S10_EEEEENS4_13SM90_TMA_LOADENS4_14ComposedLayoutINS4_7SwizzleILi2ELi4ELi3EEENS4_18smem_ptr_flag_bitsILi16EEENSU_INS5_IJNSA_ILi8EEESH_EEENS5_IJSH_SB_EEEEEEEvNS4_8identityES13_S1D_vS1E_EENS_8epilogue10collective6detail29Sm90TmaWarpSpecializedAdapterINS1H_15DefaultEpilogueISJ_SK_SK_NS1G_6thread17LinearCombinationISJ_Li1EffLNS1L_9ScaleType4KindE0ELNS_15FloatRoundStyleE2ESJ_EENS1_15EpilogueDefaultEEEEEvvEEEEvNT_6ParamsE:
	.zero		1664


//--------------------- SYMBOLS --------------------------

	.type		.nv.reservedSmem.offset0,@object
	.size		.nv.reservedSmem.offset0,0x4
	.type		__assertfail,@function
